	.target	sm_90a

	.elftype	@"ET_EXEC"


//--------------------- .note.nv.tkinfo           --------------------------
	.section	.note.nv.tkinfo,"",@"SHT_NOTE"
	.sectionflags	@"SHF_NOTE_NV_TKINFO"
	.tkinfo
        /*0018*/ 	.word	0x00000002
        /*0030*/ 	.string	""
        /*0030*/ 	.string	"ptxas"
        /*0030*/ 	.string	"Cuda compilation tools, release 13.0, V13.0.88"
        /*0030*/ 	.string	"Build cuda_13.0.r13.0/compiler.36424714_0"
        /*0030*/ 	.string	"-arch sm_90a -m 64 "



//--------------------- .note.nv.cuinfo           --------------------------
	.section	.note.nv.cuinfo,"",@"SHT_NOTE"
	.sectionflags	@"SHF_NOTE_NV_CUINFO"
        /*0018*/ 	.short	0x0002
        /*001a*/ 	.short	0x005a
        /*001c*/ 	.short	0x0082
	.zero		2


//--------------------- .nv.info                  --------------------------
	.section	.nv.info,"",@"SHT_CUDA_INFO"
	.align	4


	//----- nvinfo : EIATTR_REGCOUNT
	.align		4
        /*0000*/ 	.byte	0x04, 0x2f
        /*0002*/ 	.short	(.L_15 - .L_14)
	.align		4
.L_14:
        /*0004*/ 	.word	index@(_ZN7cutlass13device_kernelINS_4gemm6kernel13GemmUniversalIN4cute5tupleIJiiiiEEENS1_10collective13CollectiveMmaINS1_34MainloopSm90TmaGmmaWarpSpecializedILi50ENS5_IJNS4_1CILi2EEENSA_ILi1EEESC_EEENS1_32KernelTmaWarpSpecializedPingpongEEENS5_IJNSA_ILi64EEENSA_ILi80EEENSA_ILi16EEEEEENS_10bfloat16_tENS5_IJlSC_lEEESK_SL_NS4_8TiledMMAINS4_8MMA_AtomIJNS4_4SM904GMMA27MMA_64x16x16_F32BF16BF16_SSILNSP_5MajorE0ELSR_0ELNSP_7ScaleInE1ELSS_1EEEEEENS4_6LayoutINS5_IJSC_SC_SC_EEENS5_IJNSA_ILi0EEESX_SX_EEEEENS5_IJNS4_10UnderscoreES10_S10_EEEEENS4_13SM90_TMA_LOADENS4_14ComposedLayoutINS4_7SwizzleILi1ELi4ELi3EEENS4_18smem_ptr_flag_bitsILi16EEENSV_INS5_IJNSA_ILi8EEESI_EEENS5_IJSI_SC_EEEEEEEvNS4_8identityENS4_23SM90_TMA_LOAD_MULTICASTES1D_vS1E_EENS_8epilogue10collective6detail29Sm90TmaWarpSpecializedAdapterINS1I_15DefaultEpilogueISK_SL_SL_NS1H_6thread17LinearCombinationISK_Li1EffLNS1M_9ScaleType4KindE0ELNS_15FloatRoundStyleE2ESK_EENS1_15EpilogueDefaultEEEEEvvEEEEvNT_6ParamsE)
        /*0008*/ 	.word	0x000000a8


	//----- nvinfo : EIATTR_FRAME_SIZE
	.align		4
.L_15:
        /*000c*/ 	.byte	0x04, 0x11
        /*000e*/ 	.short	(.L_17 - .L_16)
	.align		4
.L_16:
        /*0010*/ 	.word	index@(_ZN7cutlass13device_kernelINS_4gemm6kernel13GemmUniversalIN4cute5tupleIJiiiiEEENS1_10collective13CollectiveMmaINS1_34MainloopSm90TmaGmmaWarpSpecializedILi50ENS5_IJNS4_1CILi2EEENSA_ILi1EEESC_EEENS1_32KernelTmaWarpSpecializedPingpongEEENS5_IJNSA_ILi64EEENSA_ILi80EEENSA_ILi16EEEEEENS_10bfloat16_tENS5_IJlSC_lEEESK_SL_NS4_8TiledMMAINS4_8MMA_AtomIJNS4_4SM904GMMA27MMA_64x16x16_F32BF16BF16_SSILNSP_5MajorE0ELSR_0ELNSP_7ScaleInE1ELSS_1EEEEEENS4_6LayoutINS5_IJSC_SC_SC_EEENS5_IJNSA_ILi0EEESX_SX_EEEEENS5_IJNS4_10UnderscoreES10_S10_EEEEENS4_13SM90_TMA_LOADENS4_14ComposedLayoutINS4_7SwizzleILi1ELi4ELi3EEENS4_18smem_ptr_flag_bitsILi16EEENSV_INS5_IJNSA_ILi8EEESI_EEENS5_IJSI_SC_EEEEEEEvNS4_8identityENS4_23SM90_TMA_LOAD_MULTICASTES1D_vS1E_EENS_8epilogue10collective6detail29Sm90TmaWarpSpecializedAdapterINS1I_15DefaultEpilogueISK_SL_SL_NS1H_6thread17LinearCombinationISK_Li1EffLNS1M_9ScaleType4KindE0ELNS_15FloatRoundStyleE2ESK_EENS1_15EpilogueDefaultEEEEEvvEEEEvNT_6ParamsE)
        /*0014*/ 	.word	0x00000008


	//----- nvinfo : EIATTR_MIN_STACK_SIZE
	.align		4
.L_17:
        /*0018*/ 	.byte	0x04, 0x12
        /*001a*/ 	.short	(.L_19 - .L_18)
	.align		4
.L_18:
        /*001c*/ 	.word	index@(_ZN7cutlass13device_kernelINS_4gemm6kernel13GemmUniversalIN4cute5tupleIJiiiiEEENS1_10collective13CollectiveMmaINS1_34MainloopSm90TmaGmmaWarpSpecializedILi50ENS5_IJNS4_1CILi2EEENSA_ILi1EEESC_EEENS1_32KernelTmaWarpSpecializedPingpongEEENS5_IJNSA_ILi64EEENSA_ILi80EEENSA_ILi16EEEEEENS_10bfloat16_tENS5_IJlSC_lEEESK_SL_NS4_8TiledMMAINS4_8MMA_AtomIJNS4_4SM904GMMA27MMA_64x16x16_F32BF16BF16_SSILNSP_5MajorE0ELSR_0ELNSP_7ScaleInE1ELSS_1EEEEEENS4_6LayoutINS5_IJSC_SC_SC_EEENS5_IJNSA_ILi0EEESX_SX_EEEEENS5_IJNS4_10UnderscoreES10_S10_EEEEENS4_13SM90_TMA_LOADENS4_14ComposedLayoutINS4_7SwizzleILi1ELi4ELi3EEENS4_18smem_ptr_flag_bitsILi16EEENSV_INS5_IJNSA_ILi8EEESI_EEENS5_IJSI_SC_EEEEEEEvNS4_8identityENS4_23SM90_TMA_LOAD_MULTICASTES1D_vS1E_EENS_8epilogue10collective6detail29Sm90TmaWarpSpecializedAdapterINS1I_15DefaultEpilogueISK_SL_SL_NS1H_6thread17LinearCombinationISK_Li1EffLNS1M_9ScaleType4KindE0ELNS_15FloatRoundStyleE2ESK_EENS1_15EpilogueDefaultEEEEEvvEEEEvNT_6ParamsE)
        /*0020*/ 	.word	0x00000008
.L_19:


//--------------------- .nv.compat                --------------------------
	.section	.nv.compat,"",@"SHT_CUDA_COMPAT_INFO"
	.align	4
        /*0000*/ 	.byte	0x02, 0x09, 0x01, 0x00, 0x02, 0x02, 0x04, 0x00, 0x02, 0x05, 0x05, 0x00, 0x03, 0x07, 0x01, 0x01
        /*0010*/ 	.byte	0x02, 0x03, 0x01, 0x00, 0x02, 0x06, 0x01, 0x00, 0x04, 0x0b, 0x08, 0x00, 0x00, 0x00, 0x00, 0x00
        /*0020*/ 	.byte	0x00, 0x00, 0x00, 0x00


//--------------------- .nv.info._ZN7cutlass13device_kernelINS_4gemm6kernel13GemmUniversalIN4cute5tupleIJiiiiEEENS1_10collective13CollectiveMmaINS1_34MainloopSm90TmaGmmaWarpSpecializedILi50ENS5_IJNS4_1CILi2EEENSA_ILi1EEESC_EEENS1_32KernelTmaWarpSpecializedPingpongEEENS5_IJNSA_ILi64EEENSA_ILi80EEENSA_ILi16EEEEEENS_10bfloat16_tENS5_IJlSC_lEEESK_SL_NS4_8TiledMMAINS4_8MMA_AtomIJNS4_4SM904GMMA27MMA_64x16x16_F32BF16BF16_SSILNSP_5MajorE0ELSR_0ELNSP_7ScaleInE1ELSS_1EEEEEENS4_6LayoutINS5_IJSC_SC_SC_EEENS5_IJNSA_ILi0EEESX_SX_EEEEENS5_IJNS4_10UnderscoreES10_S10_EEEEENS4_13SM90_TMA_LOADENS4_14ComposedLayoutINS4_7SwizzleILi1ELi4ELi3EEENS4_18smem_ptr_flag_bitsILi16EEENSV_INS5_IJNSA_ILi8EEESI_EEENS5_IJSI_SC_EEEEEEEvNS4_8identityENS4_23SM90_TMA_LOAD_MULTICASTES1D_vS1E_EENS_8epilogue10collective6detail29Sm90TmaWarpSpecializedAdapterINS1I_15DefaultEpilogueISK_SL_SL_NS1H_6thread17LinearCombinationISK_Li1EffLNS1M_9ScaleType4KindE0ELNS_15FloatRoundStyleE2ESK_EENS1_15EpilogueDefaultEEEEEvvEEEEvNT_6ParamsE --------------------------
	.section	.nv.info._ZN7cutlass13device_kernelINS_4gemm6kernel13GemmUniversalIN4cute5tupleIJiiiiEEENS1_10collective13CollectiveMmaINS1_34MainloopSm90TmaGmmaWarpSpecializedILi50ENS5_IJNS4_1CILi2EEENSA_ILi1EEESC_EEENS1_32KernelTmaWarpSpecializedPingpongEEENS5_IJNSA_ILi64EEENSA_ILi80EEENSA_ILi16EEEEEENS_10bfloat16_tENS5_IJlSC_lEEESK_SL_NS4_8TiledMMAINS4_8MMA_AtomIJNS4_4SM904GMMA27MMA_64x16x16_F32BF16BF16_SSILNSP_5MajorE0ELSR_0ELNSP_7ScaleInE1ELSS_1EEEEEENS4_6LayoutINS5_IJSC_SC_SC_EEENS5_IJNSA_ILi0EEESX_SX_EEEEENS5_IJNS4_10UnderscoreES10_S10_EEEEENS4_13SM90_TMA_LOADENS4_14ComposedLayoutINS4_7SwizzleILi1ELi4ELi3EEENS4_18smem_ptr_flag_bitsILi16EEENSV_INS5_IJNSA_ILi8EEESI_EEENS5_IJSI_SC_EEEEEEEvNS4_8identityENS4_23SM90_TMA_LOAD_MULTICASTES1D_vS1E_EENS_8epilogue10collective6detail29Sm90TmaWarpSpecializedAdapterINS1I_15DefaultEpilogueISK_SL_SL_NS1H_6thread17LinearCombinationISK_Li1EffLNS1M_9ScaleType4KindE0ELNS_15FloatRoundStyleE2ESK_EENS1_15EpilogueDefaultEEEEEvvEEEEvNT_6ParamsE,"",@"SHT_CUDA_INFO"
	.sectionflags	@""
	.align	4


	//----- nvinfo : EIATTR_CUDA_API_VERSION
	.align		4
        /*0000*/ 	.byte	0x04, 0x37
        /*0002*/ 	.short	(.L_21 - .L_20)
.L_20:
        /*0004*/ 	.word	0x00000082


	//----- nvinfo : EIATTR_KPARAM_INFO
	.align		4
.L_21:
        /*0008*/ 	.byte	0x04, 0x17
        /*000a*/ 	.short	(.L_23 - .L_22)
.L_22:
        /*000c*/ 	.word	0x00000000
        /*0010*/ 	.short	0x0000
        /*0012*/ 	.short	0x0070
        /*0014*/ 	.byte	0x00, 0xf0, 0x01, 0x10


	//----- nvinfo : EIATTR_SPARSE_MMA_MASK
	.align		4
.L_23:
        /*0018*/ 	.byte	0x03, 0x50
        /*001a*/ 	.short	0x0000


	//----- nvinfo : EIATTR_MAXREG_COUNT
	.align		4
        /*001c*/ 	.byte	0x03, 0x1b
        /*001e*/ 	.short	0x00a8


	//----- nvinfo : EIATTR_NUM_BARRIERS
	.align		4
        /*0020*/ 	.byte	0x02, 0x4c
        /*0022*/ 	.byte	0x01
	.zero		1


	//----- nvinfo : EIATTR_EXTERNS
	.align		4
        /*0024*/ 	.byte	0x04, 0x0f
        /*0026*/ 	.short	(.L_25 - .L_24)


	//   ....[0]....
	.align		4
.L_24:
        /*0028*/ 	.word	index@(__assertfail)


	//----- nvinfo : EIATTR_ANNOTATIONS
	.align		4
.L_25:
        /*002c*/ 	.byte	0x04, 0x55
        /*002e*/ 	.short	(.L_27 - .L_26)


	//   ....[0]....
.L_26:
        /*0030*/ 	.word	0x00000001
        /*0034*/ 	.byte	0xa0, 0x13, 0x00, 0x00, 0x01, 0x00, 0x00, 0x00, 0x50, 0x1a, 0x00, 0x00, 0x01, 0x00, 0x00, 0x00
        /*0044*/ 	.byte	0x00, 0x53, 0x00, 0x00, 0x01, 0x00, 0x00, 0x00, 0x20, 0x5f, 0x00, 0x00


	//----- nvinfo : EIATTR_MERCURY_ISA_VERSION
	.align		4
.L_27:
        /*0050*/ 	.byte	0x03, 0x5f
        /*0052*/ 	.short	0x0101


	//----- nvinfo : EIATTR_INT_WARP_WIDE_INSTR_OFFSETS
	.align		4
        /*0054*/ 	.byte	0x04, 0x31
        /*0056*/ 	.short	(.L_29 - .L_28)


	//   ....[0]....
.L_28:
        /*0058*/ 	.word	0x00000ae0


	//   ....[1]....
        /*005c*/ 	.word	0x00000b00


	//   ....[2]....
        /*0060*/ 	.word	0x00000b20


	//   ....[3]....
        /*0064*/ 	.word	0x00000be0


	//   ....[4]....
        /*0068*/ 	.word	0x00000c00


	//   ....[5]....
        /*006c*/ 	.word	0x00000c50


	//   ....[6]....
        /*0070*/ 	.word	0x00000d70


	//   ....[7]....
        /*0074*/ 	.word	0x00000da0


	//   ....[8]....
        /*0078*/ 	.word	0x00002750


	//----- nvinfo : EIATTR_COOP_GROUP_MASK_REGIDS
	.align		4
.L_29:
        /*007c*/ 	.byte	0x04, 0x29
        /*007e*/ 	.short	(.L_31 - .L_30)


	//   ....[0]....
.L_30:
        /*0080*/ 	.word	0xffffffff


	//   ....[1]....
        /*0084*/ 	.word	0xffffffff


	//   ....[2]....
        /*0088*/ 	.word	0xffffffff


	//   ....[3]....
        /*008c*/ 	.word	0xffffffff


	//   ....[4]....
        /*0090*/ 	.word	0xffffffff


	//   ....[5]....
        /*0094*/ 	.word	0xffffffff


	//   ....[6]....
        /*0098*/ 	.word	0xffffffff


	//----- nvinfo : EIATTR_COOP_GROUP_INSTR_OFFSETS
	.align		4
.L_31:
        /*009c*/ 	.byte	0x04, 0x28
        /*009e*/ 	.short	(.L_33 - .L_32)


	//   ....[0]....
.L_32:
        /*00a0*/ 	.word	0x00000070


	//   ....[1]....
        /*00a4*/ 	.word	0x00000080


	//   ....[2]....
        /*00a8*/ 	.word	0x00000140


	//   ....[3]....
        /*00ac*/ 	.word	0x000008c0


	//   ....[4]....
        /*00b0*/ 	.word	0x00000900


	//   ....[5]....
        /*00b4*/ 	.word	0x00000980


	//   ....[6]....
        /*00b8*/ 	.word	0x00000f50


	//----- nvinfo : EIATTR_REG_RECONFIG
	.align		4
.L_33:
        /*00bc*/ 	.byte	0x01, 0x54
	.zero		2


	//----- nvinfo : EIATTR_SYSCALL_OFFSETS
	.align		4
        /*00c0*/ 	.byte	0x04, 0x46
        /*00c2*/ 	.short	(.L_35 - .L_34)


	//   ....[0]....
.L_34:
        /*00c4*/ 	.word	0x00001f40


	//----- nvinfo : EIATTR_MBARRIER_INSTR_OFFSETS
	.align		4
.L_35:
        /*00c8*/ 	.byte	0x04, 0x39
        /*00ca*/ 	.short	(.L_37 - .L_36)


	//   ....[0]....
.L_36:
        /*00cc*/ 	.word	0x00000260
        /*00d0*/ 	.word	0x000000ff
        /*00d4*/ 	.word	0x00000000
        /*00d8*/ 	.short	0x0100
        /*00da*/ 	.byte	0x08
	.zero		1


	//   ....[1]....
        /*00dc*/ 	.word	0x00000270
        /*00e0*/ 	.word	0x000000ff
        /*00e4*/ 	.word	0x00000190
        /*00e8*/ 	.short	0x0100
        /*00ea*/ 	.byte	0x08
	.zero		1


	//   ....[2]....
        /*00ec*/ 	.word	0x00000280
        /*00f0*/ 	.word	0x000000ff
        /*00f4*/ 	.word	0x00000008
        /*00f8*/ 	.short	0x0100
        /*00fa*/ 	.byte	0x08
	.zero		1


	//   ....[3]....
        /*00fc*/ 	.word	0x00000290
        /*0100*/ 	.word	0x000000ff
        /*0104*/ 	.word	0x00000198
        /*0108*/ 	.short	0x0100
        /*010a*/ 	.byte	0x08
	.zero		1


	//   ....[4]....
        /*010c*/ 	.word	0x000002a0
        /*0110*/ 	.word	0x000000ff
        /*0114*/ 	.word	0x00000010
        /*0118*/ 	.short	0x0100
        /*011a*/ 	.byte	0x08
	.zero		1


	//   ....[5]....
        /*011c*/ 	.word	0x000002b0
        /*0120*/ 	.word	0x000000ff
        /*0124*/ 	.word	0x000001a0
        /*0128*/ 	.short	0x0100
        /*012a*/ 	.byte	0x08
	.zero		1


	//   ....[6]....
        /*012c*/ 	.word	0x000002c0
        /*0130*/ 	.word	0x000000ff
        /*0134*/ 	.word	0x00000018
        /*0138*/ 	.short	0x0100
        /*013a*/ 	.byte	0x08
	.zero		1


	//   ....[7]....
        /*013c*/ 	.word	0x000002d0
        /*0140*/ 	.word	0x000000ff
        /*0144*/ 	.word	0x000001a8
        /*0148*/ 	.short	0x0100
        /*014a*/ 	.byte	0x08
	.zero		1


	//   ....[8]....
        /*014c*/ 	.word	0x000002e0
        /*0150*/ 	.word	0x000000ff
        /*0154*/ 	.word	0x00000020
        /*0158*/ 	.short	0x0100
        /*015a*/ 	.byte	0x08
	.zero		1


	//   ....[9]....
        /*015c*/ 	.word	0x000002f0
        /*0160*/ 	.word	0x000000ff
        /*0164*/ 	.word	0x000001b0
        /*0168*/ 	.short	0x0100
        /*016a*/ 	.byte	0x08
	.zero		1


	//   ....[10]....
        /*016c*/ 	.word	0x00000300
        /*0170*/ 	.word	0x000000ff
        /*0174*/ 	.word	0x00000028
        /*0178*/ 	.short	0x0100
        /*017a*/ 	.byte	0x08
	.zero		1


	//   ....[11]....
        /*017c*/ 	.word	0x00000310
        /*0180*/ 	.word	0x000000ff
        /*0184*/ 	.word	0x000001b8
        /*0188*/ 	.short	0x0100
        /*018a*/ 	.byte	0x08
	.zero		1


	//   ....[12]....
        /*018c*/ 	.word	0x00000320
        /*0190*/ 	.word	0x000000ff
        /*0194*/ 	.word	0x00000030
        /*0198*/ 	.short	0x0100
        /*019a*/ 	.byte	0x08
	.zero		1


	//   ....[13]....
        /*019c*/ 	.word	0x00000330
        /*01a0*/ 	.word	0x000000ff
        /*01a4*/ 	.word	0x000001c0
        /*01a8*/ 	.short	0x0100
        /*01aa*/ 	.byte	0x08
	.zero		1


	//   ....[14]....
        /*01ac*/ 	.word	0x00000340
        /*01b0*/ 	.word	0x000000ff
        /*01b4*/ 	.word	0x00000038
        /*01b8*/ 	.short	0x0100
        /*01ba*/ 	.byte	0x08
	.zero		1


	//   ....[15]....
        /*01bc*/ 	.word	0x00000350
        /*01c0*/ 	.word	0x000000ff
        /*01c4*/ 	.word	0x000001c8
        /*01c8*/ 	.short	0x0100
        /*01ca*/ 	.byte	0x08
	.zero		1


	//   ....[16]....
        /*01cc*/ 	.word	0x00000360
        /*01d0*/ 	.word	0x000000ff
        /*01d4*/ 	.word	0x00000040
        /*01d8*/ 	.short	0x0100
        /*01da*/ 	.byte	0x08
	.zero		1


	//   ....[17]....
        /*01dc*/ 	.word	0x00000370
        /*01e0*/ 	.word	0x000000ff
        /*01e4*/ 	.word	0x000001d0
        /*01e8*/ 	.short	0x0100
        /*01ea*/ 	.byte	0x08
	.zero		1


	//   ....[18]....
        /*01ec*/ 	.word	0x00000380
        /*01f0*/ 	.word	0x000000ff
        /*01f4*/ 	.word	0x00000048
        /*01f8*/ 	.short	0x0100
        /*01fa*/ 	.byte	0x08
	.zero		1


	//   ....[19]....
        /*01fc*/ 	.word	0x00000390
        /*0200*/ 	.word	0x000000ff
        /*0204*/ 	.word	0x000001d8
        /*0208*/ 	.short	0x0100
        /*020a*/ 	.byte	0x08
	.zero		1


	//   ....[20]....
        /*020c*/ 	.word	0x000003a0
        /*0210*/ 	.word	0x000000ff
        /*0214*/ 	.word	0x00000050
        /*0218*/ 	.short	0x0100
        /*021a*/ 	.byte	0x08
	.zero		1


	//   ....[21]....
        /*021c*/ 	.word	0x000003b0
        /*0220*/ 	.word	0x000000ff
        /*0224*/ 	.word	0x000001e0
        /*0228*/ 	.short	0x0100
        /*022a*/ 	.byte	0x08
	.zero		1


	//   ....[22]....
        /*022c*/ 	.word	0x000003c0
        /*0230*/ 	.word	0x000000ff
        /*0234*/ 	.word	0x00000058
        /*0238*/ 	.short	0x0100
        /*023a*/ 	.byte	0x08
	.zero		1


	//   ....[23]....
        /*023c*/ 	.word	0x000003d0
        /*0240*/ 	.word	0x000000ff
        /*0244*/ 	.word	0x000001e8
        /*0248*/ 	.short	0x0100
        /*024a*/ 	.byte	0x08
	.zero		1


	//   ....[24]....
        /*024c*/ 	.word	0x000003e0
        /*0250*/ 	.word	0x000000ff
        /*0254*/ 	.word	0x00000060
        /*0258*/ 	.short	0x0100
        /*025a*/ 	.byte	0x08
	.zero		1


	//   ....[25]....
        /*025c*/ 	.word	0x000003f0
        /*0260*/ 	.word	0x000000ff
        /*0264*/ 	.word	0x000001f0
        /*0268*/ 	.short	0x0100
        /*026a*/ 	.byte	0x08
	.zero		1


	//   ....[26]....
        /*026c*/ 	.word	0x00000400
        /*0270*/ 	.word	0x000000ff
        /*0274*/ 	.word	0x00000068
        /*0278*/ 	.short	0x0100
        /*027a*/ 	.byte	0x08
	.zero		1


	//   ....[27]....
        /*027c*/ 	.word	0x00000410
        /*0280*/ 	.word	0x000000ff
        /*0284*/ 	.word	0x000001f8
        /*0288*/ 	.short	0x0100
        /*028a*/ 	.byte	0x08
	.zero		1


	//   ....[28]....
        /*028c*/ 	.word	0x00000420
        /*0290*/ 	.word	0x000000ff
        /*0294*/ 	.word	0x00000070
        /*0298*/ 	.short	0x0100
        /*029a*/ 	.byte	0x08
	.zero		1


	//   ....[29]....
        /*029c*/ 	.word	0x00000430
        /*02a0*/ 	.word	0x000000ff
        /*02a4*/ 	.word	0x00000200
        /*02a8*/ 	.short	0x0100
        /*02aa*/ 	.byte	0x08
	.zero		1


	//   ....[30]....
        /*02ac*/ 	.word	0x00000440
        /*02b0*/ 	.word	0x000000ff
        /*02b4*/ 	.word	0x00000078
        /*02b8*/ 	.short	0x0100
        /*02ba*/ 	.byte	0x08
	.zero		1


	//   ....[31]....
        /*02bc*/ 	.word	0x00000450
        /*02c0*/ 	.word	0x000000ff
        /*02c4*/ 	.word	0x00000208
        /*02c8*/ 	.short	0x0100
        /*02ca*/ 	.byte	0x08
	.zero		1


	//   ....[32]....
        /*02cc*/ 	.word	0x00000460
        /*02d0*/ 	.word	0x000000ff
        /*02d4*/ 	.word	0x00000080
        /*02d8*/ 	.short	0x0100
        /*02da*/ 	.byte	0x08
	.zero		1


	//   ....[33]....
        /*02dc*/ 	.word	0x00000470
        /*02e0*/ 	.word	0x000000ff
        /*02e4*/ 	.word	0x00000210
        /*02e8*/ 	.short	0x0100
        /*02ea*/ 	.byte	0x08
	.zero		1


	//   ....[34]....
        /*02ec*/ 	.word	0x00000480
        /*02f0*/ 	.word	0x000000ff
        /*02f4*/ 	.word	0x00000088
        /*02f8*/ 	.short	0x0100
        /*02fa*/ 	.byte	0x08
	.zero		1


	//   ....[35]....
        /*02fc*/ 	.word	0x00000490
        /*0300*/ 	.word	0x000000ff
        /*0304*/ 	.word	0x00000218
        /*0308*/ 	.short	0x0100
        /*030a*/ 	.byte	0x08
	.zero		1


	//   ....[36]....
        /*030c*/ 	.word	0x000004a0
        /*0310*/ 	.word	0x000000ff
        /*0314*/ 	.word	0x00000090
        /*0318*/ 	.short	0x0100
        /*031a*/ 	.byte	0x08
	.zero		1


	//   ....[37]....
        /*031c*/ 	.word	0x000004b0
        /*0320*/ 	.word	0x000000ff
        /*0324*/ 	.word	0x00000220
        /*0328*/ 	.short	0x0100
        /*032a*/ 	.byte	0x08
	.zero		1


	//   ....[38]....
        /*032c*/ 	.word	0x000004c0
        /*0330*/ 	.word	0x000000ff
        /*0334*/ 	.word	0x00000098
        /*0338*/ 	.short	0x0100
        /*033a*/ 	.byte	0x08
	.zero		1


	//   ....[39]....
        /*033c*/ 	.word	0x000004d0
        /*0340*/ 	.word	0x000000ff
        /*0344*/ 	.word	0x00000228
        /*0348*/ 	.short	0x0100
        /*034a*/ 	.byte	0x08
	.zero		1


	//   ....[40]....
        /*034c*/ 	.word	0x000004e0
        /*0350*/ 	.word	0x000000ff
        /*0354*/ 	.word	0x000000a0
        /*0358*/ 	.short	0x0100
        /*035a*/ 	.byte	0x08
	.zero		1


	//   ....[41]....
        /*035c*/ 	.word	0x000004f0
        /*0360*/ 	.word	0x000000ff
        /*0364*/ 	.word	0x00000230
        /*0368*/ 	.short	0x0100
        /*036a*/ 	.byte	0x08
	.zero		1


	//   ....[42]....
        /*036c*/ 	.word	0x00000500
        /*0370*/ 	.word	0x000000ff
        /*0374*/ 	.word	0x000000a8
        /*0378*/ 	.short	0x0100
        /*037a*/ 	.byte	0x08
	.zero		1


	//   ....[43]....
        /*037c*/ 	.word	0x00000510
        /*0380*/ 	.word	0x000000ff
        /*0384*/ 	.word	0x00000238
        /*0388*/ 	.short	0x0100
        /*038a*/ 	.byte	0x08
	.zero		1


	//   ....[44]....
        /*038c*/ 	.word	0x00000520
        /*0390*/ 	.word	0x000000ff
        /*0394*/ 	.word	0x000000b0
        /*0398*/ 	.short	0x0100
        /*039a*/ 	.byte	0x08
	.zero		1


	//   ....[45]....
        /*039c*/ 	.word	0x00000530
        /*03a0*/ 	.word	0x000000ff
        /*03a4*/ 	.word	0x00000240
        /*03a8*/ 	.short	0x0100
        /*03aa*/ 	.byte	0x08
	.zero		1


	//   ....[46]....
        /*03ac*/ 	.word	0x00000540
        /*03b0*/ 	.word	0x000000ff
        /*03b4*/ 	.word	0x000000b8
        /*03b8*/ 	.short	0x0100
        /*03ba*/ 	.byte	0x08
	.zero		1


	//   ....[47]....
        /*03bc*/ 	.word	0x00000550
        /*03c0*/ 	.word	0x000000ff
        /*03c4*/ 	.word	0x00000248
        /*03c8*/ 	.short	0x0100
        /*03ca*/ 	.byte	0x08
	.zero		1


	//   ....[48]....
        /*03cc*/ 	.word	0x00000560
        /*03d0*/ 	.word	0x000000ff
        /*03d4*/ 	.word	0x000000c0
        /*03d8*/ 	.short	0x0100
        /*03da*/ 	.byte	0x08
	.zero		1


	//   ....[49]....
        /*03dc*/ 	.word	0x00000570
        /*03e0*/ 	.word	0x000000ff
        /*03e4*/ 	.word	0x00000250
        /*03e8*/ 	.short	0x0100
        /*03ea*/ 	.byte	0x08
	.zero		1


	//   ....[50]....
        /*03ec*/ 	.word	0x00000580
        /*03f0*/ 	.word	0x000000ff
        /*03f4*/ 	.word	0x000000c8
        /*03f8*/ 	.short	0x0100
        /*03fa*/ 	.byte	0x08
	.zero		1


	//   ....[51]....
        /*03fc*/ 	.word	0x00000590
        /*0400*/ 	.word	0x000000ff
        /*0404*/ 	.word	0x00000258
        /*0408*/ 	.short	0x0100
        /*040a*/ 	.byte	0x08
	.zero		1


	//   ....[52]....
        /*040c*/ 	.word	0x000005a0
        /*0410*/ 	.word	0x000000ff
        /*0414*/ 	.word	0x000000d0
        /*0418*/ 	.short	0x0100
        /*041a*/ 	.byte	0x08
	.zero		1


	//   ....[53]....
        /*041c*/ 	.word	0x000005b0
        /*0420*/ 	.word	0x000000ff
        /*0424*/ 	.word	0x00000260
        /*0428*/ 	.short	0x0100
        /*042a*/ 	.byte	0x08
	.zero		1


	//   ....[54]....
        /*042c*/ 	.word	0x000005c0
        /*0430*/ 	.word	0x000000ff
        /*0434*/ 	.word	0x000000d8
        /*0438*/ 	.short	0x0100
        /*043a*/ 	.byte	0x08
	.zero		1


	//   ....[55]....
        /*043c*/ 	.word	0x000005d0
        /*0440*/ 	.word	0x000000ff
        /*0444*/ 	.word	0x00000268
        /*0448*/ 	.short	0x0100
        /*044a*/ 	.byte	0x08
	.zero		1


	//   ....[56]....
        /*044c*/ 	.word	0x000005e0
        /*0450*/ 	.word	0x000000ff
        /*0454*/ 	.word	0x000000e0
        /*0458*/ 	.short	0x0100
        /*045a*/ 	.byte	0x08
	.zero		1


	//   ....[57]....
        /*045c*/ 	.word	0x000005f0
        /*0460*/ 	.word	0x000000ff
        /*0464*/ 	.word	0x00000270
        /*0468*/ 	.short	0x0100
        /*046a*/ 	.byte	0x08
	.zero		1


	//   ....[58]....
        /*046c*/ 	.word	0x00000600
        /*0470*/ 	.word	0x000000ff
        /*0474*/ 	.word	0x000000e8
        /*0478*/ 	.short	0x0100
        /*047a*/ 	.byte	0x08
	.zero		1


	//   ....[59]....
        /*047c*/ 	.word	0x00000610
        /*0480*/ 	.word	0x000000ff
        /*0484*/ 	.word	0x00000278
        /*0488*/ 	.short	0x0100
        /*048a*/ 	.byte	0x08
	.zero		1


	//   ....[60]....
        /*048c*/ 	.word	0x00000620
        /*0490*/ 	.word	0x000000ff
        /*0494*/ 	.word	0x000000f0
        /*0498*/ 	.short	0x0100
        /*049a*/ 	.byte	0x08
	.zero		1


	//   ....[61]....
        /*049c*/ 	.word	0x00000630
        /*04a0*/ 	.word	0x000000ff
        /*04a4*/ 	.word	0x00000280
        /*04a8*/ 	.short	0x0100
        /*04aa*/ 	.byte	0x08
	.zero		1


	//   ....[62]....
        /*04ac*/ 	.word	0x00000640
        /*04b0*/ 	.word	0x000000ff
        /*04b4*/ 	.word	0x000000f8
        /*04b8*/ 	.short	0x0100
        /*04ba*/ 	.byte	0x08
	.zero		1


	//   ....[63]....
        /*04bc*/ 	.word	0x00000650
        /*04c0*/ 	.word	0x000000ff
        /*04c4*/ 	.word	0x00000288
        /*04c8*/ 	.short	0x0100
        /*04ca*/ 	.byte	0x08
	.zero		1


	//   ....[64]....
        /*04cc*/ 	.word	0x00000660
        /*04d0*/ 	.word	0x000000ff
        /*04d4*/ 	.word	0x00000100
        /*04d8*/ 	.short	0x0100
        /*04da*/ 	.byte	0x08
	.zero		1


	//   ....[65]....
        /*04dc*/ 	.word	0x00000670
        /*04e0*/ 	.word	0x000000ff
        /*04e4*/ 	.word	0x00000290
        /*04e8*/ 	.short	0x0100
        /*04ea*/ 	.byte	0x08
	.zero		1


	//   ....[66]....
        /*04ec*/ 	.word	0x00000680
        /*04f0*/ 	.word	0x000000ff
        /*04f4*/ 	.word	0x00000108
        /*04f8*/ 	.short	0x0100
        /*04fa*/ 	.byte	0x08
	.zero		1


	//   ....[67]....
        /*04fc*/ 	.word	0x00000690
        /*0500*/ 	.word	0x000000ff
        /*0504*/ 	.word	0x00000298
        /*0508*/ 	.short	0x0100
        /*050a*/ 	.byte	0x08
	.zero		1


	//   ....[68]....
        /*050c*/ 	.word	0x000006a0
        /*0510*/ 	.word	0x000000ff
        /*0514*/ 	.word	0x00000110
        /*0518*/ 	.short	0x0100
        /*051a*/ 	.byte	0x08
	.zero		1


	//   ....[69]....
        /*051c*/ 	.word	0x000006b0
        /*0520*/ 	.word	0x000000ff
        /*0524*/ 	.word	0x000002a0
        /*0528*/ 	.short	0x0100
        /*052a*/ 	.byte	0x08
	.zero		1


	//   ....[70]....
        /*052c*/ 	.word	0x000006c0
        /*0530*/ 	.word	0x000000ff
        /*0534*/ 	.word	0x00000118
        /*0538*/ 	.short	0x0100
        /*053a*/ 	.byte	0x08
	.zero		1


	//   ....[71]....
        /*053c*/ 	.word	0x000006d0
        /*0540*/ 	.word	0x000000ff
        /*0544*/ 	.word	0x000002a8
        /*0548*/ 	.short	0x0100
        /*054a*/ 	.byte	0x08
	.zero		1


	//   ....[72]....
        /*054c*/ 	.word	0x000006e0
        /*0550*/ 	.word	0x000000ff
        /*0554*/ 	.word	0x00000120
        /*0558*/ 	.short	0x0100
        /*055a*/ 	.byte	0x08
	.zero		1


	//   ....[73]....
        /*055c*/ 	.word	0x000006f0
        /*0560*/ 	.word	0x000000ff
        /*0564*/ 	.word	0x000002b0
        /*0568*/ 	.short	0x0100
        /*056a*/ 	.byte	0x08
	.zero		1


	//   ....[74]....
        /*056c*/ 	.word	0x00000700
        /*0570*/ 	.word	0x000000ff
        /*0574*/ 	.word	0x00000128
        /*0578*/ 	.short	0x0100
        /*057a*/ 	.byte	0x08
	.zero		1


	//   ....[75]....
        /*057c*/ 	.word	0x00000710
        /*0580*/ 	.word	0x000000ff
        /*0584*/ 	.word	0x000002b8
        /*0588*/ 	.short	0x0100
        /*058a*/ 	.byte	0x08
	.zero		1


	//   ....[76]....
        /*058c*/ 	.word	0x00000720
        /*0590*/ 	.word	0x000000ff
        /*0594*/ 	.word	0x00000130
        /*0598*/ 	.short	0x0100
        /*059a*/ 	.byte	0x08
	.zero		1


	//   ....[77]....
        /*059c*/ 	.word	0x00000730
        /*05a0*/ 	.word	0x000000ff
        /*05a4*/ 	.word	0x000002c0
        /*05a8*/ 	.short	0x0100
        /*05aa*/ 	.byte	0x08
	.zero		1


	//   ....[78]....
        /*05ac*/ 	.word	0x00000740
        /*05b0*/ 	.word	0x000000ff
        /*05b4*/ 	.word	0x00000138
        /*05b8*/ 	.short	0x0100
        /*05ba*/ 	.byte	0x08
	.zero		1


	//   ....[79]....
        /*05bc*/ 	.word	0x00000750
        /*05c0*/ 	.word	0x000000ff
        /*05c4*/ 	.word	0x000002c8
        /*05c8*/ 	.short	0x0100
        /*05ca*/ 	.byte	0x08
	.zero		1


	//   ....[80]....
        /*05cc*/ 	.word	0x00000760
        /*05d0*/ 	.word	0x000000ff
        /*05d4*/ 	.word	0x00000140
        /*05d8*/ 	.short	0x0100
        /*05da*/ 	.byte	0x08
	.zero		1


	//   ....[81]....
        /*05dc*/ 	.word	0x00000770
        /*05e0*/ 	.word	0x000000ff
        /*05e4*/ 	.word	0x000002d0
        /*05e8*/ 	.short	0x0100
        /*05ea*/ 	.byte	0x08
	.zero		1


	//   ....[82]....
        /*05ec*/ 	.word	0x00000780
        /*05f0*/ 	.word	0x000000ff
        /*05f4*/ 	.word	0x00000148
        /*05f8*/ 	.short	0x0100
        /*05fa*/ 	.byte	0x08
	.zero		1


	//   ....[83]....
        /*05fc*/ 	.word	0x00000790
        /*0600*/ 	.word	0x000000ff
        /*0604*/ 	.word	0x000002d8
        /*0608*/ 	.short	0x0100
        /*060a*/ 	.byte	0x08
	.zero		1


	//   ....[84]....
        /*060c*/ 	.word	0x000007a0
        /*0610*/ 	.word	0x000000ff
        /*0614*/ 	.word	0x00000150
        /*0618*/ 	.short	0x0100
        /*061a*/ 	.byte	0x08
	.zero		1


	//   ....[85]....
        /*061c*/ 	.word	0x000007b0
        /*0620*/ 	.word	0x000000ff
        /*0624*/ 	.word	0x000002e0
        /*0628*/ 	.short	0x0100
        /*062a*/ 	.byte	0x08
	.zero		1


	//   ....[86]....
        /*062c*/ 	.word	0x000007c0
        /*0630*/ 	.word	0x000000ff
        /*0634*/ 	.word	0x00000158
        /*0638*/ 	.short	0x0100
        /*063a*/ 	.byte	0x08
	.zero		1


	//   ....[87]....
        /*063c*/ 	.word	0x000007d0
        /*0640*/ 	.word	0x000000ff
        /*0644*/ 	.word	0x000002e8
        /*0648*/ 	.short	0x0100
        /*064a*/ 	.byte	0x08
	.zero		1


	//   ....[88]....
        /*064c*/ 	.word	0x000007e0
        /*0650*/ 	.word	0x000000ff
        /*0654*/ 	.word	0x00000160
        /*0658*/ 	.short	0x0100
        /*065a*/ 	.byte	0x08
	.zero		1


	//   ....[89]....
        /*065c*/ 	.word	0x000007f0
        /*0660*/ 	.word	0x000000ff
        /*0664*/ 	.word	0x000002f0
        /*0668*/ 	.short	0x0100
        /*066a*/ 	.byte	0x08
	.zero		1


	//   ....[90]....
        /*066c*/ 	.word	0x00000800
        /*0670*/ 	.word	0x000000ff
        /*0674*/ 	.word	0x00000168
        /*0678*/ 	.short	0x0100
        /*067a*/ 	.byte	0x08
	.zero		1


	//   ....[91]....
        /*067c*/ 	.word	0x00000810
        /*0680*/ 	.word	0x000000ff
        /*0684*/ 	.word	0x000002f8
        /*0688*/ 	.short	0x0100
        /*068a*/ 	.byte	0x08
	.zero		1


	//   ....[92]....
        /*068c*/ 	.word	0x00000820
        /*0690*/ 	.word	0x000000ff
        /*0694*/ 	.word	0x00000170
        /*0698*/ 	.short	0x0100
        /*069a*/ 	.byte	0x08
	.zero		1


	//   ....[93]....
        /*069c*/ 	.word	0x00000830
        /*06a0*/ 	.word	0x000000ff
        /*06a4*/ 	.word	0x00000300
        /*06a8*/ 	.short	0x0100
        /*06aa*/ 	.byte	0x08
	.zero		1


	//   ....[94]....
        /*06ac*/ 	.word	0x00000840
        /*06b0*/ 	.word	0x000000ff
        /*06b4*/ 	.word	0x00000178
        /*06b8*/ 	.short	0x0100
        /*06ba*/ 	.byte	0x08
	.zero		1


	//   ....[95]....
        /*06bc*/ 	.word	0x00000850
        /*06c0*/ 	.word	0x000000ff
        /*06c4*/ 	.word	0x00000308
        /*06c8*/ 	.short	0x0100
        /*06ca*/ 	.byte	0x08
	.zero		1


	//   ....[96]....
        /*06cc*/ 	.word	0x00000860
        /*06d0*/ 	.word	0x000000ff
        /*06d4*/ 	.word	0x00000180
        /*06d8*/ 	.short	0x0100
        /*06da*/ 	.byte	0x08
	.zero		1


	//   ....[97]....
        /*06dc*/ 	.word	0x00000870
        /*06e0*/ 	.word	0x000000ff
        /*06e4*/ 	.word	0x00000310
        /*06e8*/ 	.short	0x0100
        /*06ea*/ 	.byte	0x08
	.zero		1


	//   ....[98]....
        /*06ec*/ 	.word	0x00000880
        /*06f0*/ 	.word	0x000000ff
        /*06f4*/ 	.word	0x00000188
        /*06f8*/ 	.short	0x0100
        /*06fa*/ 	.byte	0x08
	.zero		1


	//   ....[99]....
        /*06fc*/ 	.word	0x00000890
        /*0700*/ 	.word	0x000000ff
        /*0704*/ 	.word	0x00000318
        /*0708*/ 	.short	0x0100
        /*070a*/ 	.byte	0x08
	.zero		1


	//   ....[100]....
        /*070c*/ 	.word	0x00000df0
        /*0710*/ 	.word	0x000000ff
        /*0714*/ 	.word	0x00000350
        /*0718*/ 	.short	0x0100
        /*071a*/ 	.byte	0x08
	.zero		1


	//   ....[101]....
        /*071c*/ 	.word	0x00000e80
        /*0720*/ 	.word	0x000000ff
        /*0724*/ 	.word	0x00000358
        /*0728*/ 	.short	0x0100
        /*072a*/ 	.byte	0x08
	.zero		1


	//   ....[102]....
        /*072c*/ 	.word	0x00000ed0
        /*0730*/ 	.word	0x000000ff
        /*0734*/ 	.word	0x00000330
        /*0738*/ 	.short	0x0100
        /*073a*/ 	.byte	0x09
	.zero		1


	//   ....[103]....
        /*073c*/ 	.word	0x00000ee0
        /*0740*/ 	.word	0x000000ff
        /*0744*/ 	.word	0x00000338
        /*0748*/ 	.short	0x0100
        /*074a*/ 	.byte	0x09
	.zero		1


	//   ....[104]....
        /*074c*/ 	.word	0x00000ef0
        /*0750*/ 	.word	0x000000ff
        /*0754*/ 	.word	0x00000340
        /*0758*/ 	.short	0x0100
        /*075a*/ 	.byte	0x09
	.zero		1


	//   ....[105]....
        /*075c*/ 	.word	0x00000f00
        /*0760*/ 	.word	0x000000ff
        /*0764*/ 	.word	0x00000348
        /*0768*/ 	.short	0x0100
        /*076a*/ 	.byte	0x09
	.zero		1


	//   ....[106]....
        /*076c*/ 	.word	0x00001e00
        /*0770*/ 	.word	0x000000ff
        /*0774*/ 	.word	0xfffffff8
        /*0778*/ 	.short	0x010a
        /*077a*/ 	.byte	0x2b
	.zero		1


	//   ....[107]....
        /*077c*/ 	.word	0x00001fc0
        /*0780*/ 	.word	0x00000003
        /*0784*/ 	.word	0x00000000
        /*0788*/ 	.short	0x010a
        /*078a*/ 	.byte	0x3f
	.zero		1


	//   ....[108]....
        /*078c*/ 	.word	0x00002000
        /*0790*/ 	.word	0x00000003
        /*0794*/ 	.word	0x00000000
        /*0798*/ 	.short	0x010a
        /*079a*/ 	.byte	0x3f
	.zero		1


	//   ....[109]....
        /*079c*/ 	.word	0x00002320
        /*07a0*/ 	.word	0x000000ff
        /*07a4*/ 	.word	0x00000000
        /*07a8*/ 	.short	0x010a
        /*07aa*/ 	.byte	0x04
	.zero		1


	//   ....[110]....
        /*07ac*/ 	.word	0x00002360
        /*07b0*/ 	.word	0x000000ff
        /*07b4*/ 	.word	0x00000000
        /*07b8*/ 	.short	0x010a
        /*07ba*/ 	.byte	0x04
	.zero		1


	//   ....[111]....
        /*07bc*/ 	.word	0x000025e0
        /*07c0*/ 	.word	0x00000004
        /*07c4*/ 	.word	0x00000000
        /*07c8*/ 	.short	0x0101
        /*07ca*/ 	.byte	0x3f
	.zero		1


	//   ....[112]....
        /*07cc*/ 	.word	0x000026f0
        /*07d0*/ 	.word	0x00000003
        /*07d4*/ 	.word	0x00000000
        /*07d8*/ 	.short	0x0101
        /*07da*/ 	.byte	0x30
	.zero		1


	//   ....[113]....
        /*07dc*/ 	.word	0x000027f0
        /*07e0*/ 	.word	0x00000000
        /*07e4*/ 	.word	0x00000000
        /*07e8*/ 	.short	0x0101
        /*07ea*/ 	.byte	0x3f
	.zero		1


	//   ....[114]....
        /*07ec*/ 	.word	0x00002870
        /*07f0*/ 	.word	0x000000ff
        /*07f4*/ 	.word	0x00000008
        /*07f8*/ 	.short	0x010a
        /*07fa*/ 	.byte	0x2b
	.zero		1


	//   ....[115]....
        /*07fc*/ 	.word	0x00005340
        /*0800*/ 	.word	0x00000000
        /*0804*/ 	.word	0x00000000
        /*0808*/ 	.short	0x0101
        /*080a*/ 	.byte	0x30
	.zero		1


	//   ....[116]....
        /*080c*/ 	.word	0x00005c60
        /*0810*/ 	.word	0x0000000c
        /*0814*/ 	.word	0x00000190
        /*0818*/ 	.short	0x010a
        /*081a*/ 	.byte	0x3f
	.zero		1


	//   ....[117]....
        /*081c*/ 	.word	0x00006050
        /*0820*/ 	.word	0x00000006
        /*0824*/ 	.word	0x00000358
        /*0828*/ 	.short	0x0101
        /*082a*/ 	.byte	0x3f
	.zero		1


	//   ....[118]....
        /*082c*/ 	.word	0x00006770
        /*0830*/ 	.word	0x00000007
        /*0834*/ 	.word	0x00000000
        /*0838*/ 	.short	0x010a
        /*083a*/ 	.byte	0x3f
	.zero		1


	//   ....[119]....
        /*083c*/ 	.word	0x000067f0
        /*0840*/ 	.word	0x00000006
        /*0844*/ 	.word	0x00000000
        /*0848*/ 	.short	0x010a
        /*084a*/ 	.byte	0x3f
	.zero		1


	//   ....[120]....
        /*084c*/ 	.word	0x00006880
        /*0850*/ 	.word	0x00000007
        /*0854*/ 	.word	0x00000000
        /*0858*/ 	.short	0x010a
        /*085a*/ 	.byte	0x3f
	.zero		1


	//   ....[121]....
        /*085c*/ 	.word	0x00006910
        /*0860*/ 	.word	0x00000006
        /*0864*/ 	.word	0x00000000
        /*0868*/ 	.short	0x010a
        /*086a*/ 	.byte	0x3f
	.zero		1


	//   ....[122]....
        /*086c*/ 	.word	0x000069a0
        /*0870*/ 	.word	0x00000007
        /*0874*/ 	.word	0x00000000
        /*0878*/ 	.short	0x010a
        /*087a*/ 	.byte	0x3f
	.zero		1


	//   ....[123]....
        /*087c*/ 	.word	0x00006a30
        /*0880*/ 	.word	0x00000006
        /*0884*/ 	.word	0x00000000
        /*0888*/ 	.short	0x010a
        /*088a*/ 	.byte	0x3f
	.zero		1


	//   ....[124]....
        /*088c*/ 	.word	0x00006ac0
        /*0890*/ 	.word	0x00000007
        /*0894*/ 	.word	0x00000000
        /*0898*/ 	.short	0x010a
        /*089a*/ 	.byte	0x3f
	.zero		1


	//   ....[125]....
        /*089c*/ 	.word	0x00006b50
        /*08a0*/ 	.word	0x00000006
        /*08a4*/ 	.word	0x00000000
        /*08a8*/ 	.short	0x010a
        /*08aa*/ 	.byte	0x3f
	.zero		1


	//   ....[126]....
        /*08ac*/ 	.word	0x00006be0
        /*08b0*/ 	.word	0x00000007
        /*08b4*/ 	.word	0x00000000
        /*08b8*/ 	.short	0x010a
        /*08ba*/ 	.byte	0x3f
	.zero		1


	//   ....[127]....
        /*08bc*/ 	.word	0x00006c70
        /*08c0*/ 	.word	0x00000006
        /*08c4*/ 	.word	0x00000000
        /*08c8*/ 	.short	0x010a
        /*08ca*/ 	.byte	0x3f
	.zero		1


	//   ....[128]....
        /*08cc*/ 	.word	0x00006d00
        /*08d0*/ 	.word	0x00000007
        /*08d4*/ 	.word	0x00000000
        /*08d8*/ 	.short	0x010a
        /*08da*/ 	.byte	0x3f
	.zero		1


	//   ....[129]....
        /*08dc*/ 	.word	0x00006d90
        /*08e0*/ 	.word	0x00000006
        /*08e4*/ 	.word	0x00000000
        /*08e8*/ 	.short	0x010a
        /*08ea*/ 	.byte	0x3f
	.zero		1


	//   ....[130]....
        /*08ec*/ 	.word	0x00006e20
        /*08f0*/ 	.word	0x00000007
        /*08f4*/ 	.word	0x00000000
        /*08f8*/ 	.short	0x010a
        /*08fa*/ 	.byte	0x3f
	.zero		1


	//   ....[131]....
        /*08fc*/ 	.word	0x00006eb0
        /*0900*/ 	.word	0x00000006
        /*0904*/ 	.word	0x00000000
        /*0908*/ 	.short	0x010a
        /*090a*/ 	.byte	0x3f
	.zero		1


	//   ....[132]....
        /*090c*/ 	.word	0x00006f40
        /*0910*/ 	.word	0x00000007
        /*0914*/ 	.word	0x00000000
        /*0918*/ 	.short	0x010a
        /*091a*/ 	.byte	0x3f
	.zero		1


	//   ....[133]....
        /*091c*/ 	.word	0x00006fd0
        /*0920*/ 	.word	0x00000006
        /*0924*/ 	.word	0x00000000
        /*0928*/ 	.short	0x010a
        /*092a*/ 	.byte	0x3f
	.zero		1


	//   ....[134]....
        /*092c*/ 	.word	0x00007060
        /*0930*/ 	.word	0x00000007
        /*0934*/ 	.word	0x00000000
        /*0938*/ 	.short	0x010a
        /*093a*/ 	.byte	0x3f
	.zero		1


	//   ....[135]....
        /*093c*/ 	.word	0x000070f0
        /*0940*/ 	.word	0x00000006
        /*0944*/ 	.word	0x00000000
        /*0948*/ 	.short	0x010a
        /*094a*/ 	.byte	0x3f
	.zero		1


	//   ....[136]....
        /*094c*/ 	.word	0x00007180
        /*0950*/ 	.word	0x00000007
        /*0954*/ 	.word	0x00000000
        /*0958*/ 	.short	0x010a
        /*095a*/ 	.byte	0x3f
	.zero		1


	//   ....[137]....
        /*095c*/ 	.word	0x00007210
        /*0960*/ 	.word	0x00000006
        /*0964*/ 	.word	0x00000000
        /*0968*/ 	.short	0x010a
        /*096a*/ 	.byte	0x3f
	.zero		1


	//   ....[138]....
        /*096c*/ 	.word	0x000072a0
        /*0970*/ 	.word	0x00000007
        /*0974*/ 	.word	0x00000000
        /*0978*/ 	.short	0x010a
        /*097a*/ 	.byte	0x3f
	.zero		1


	//   ....[139]....
        /*097c*/ 	.word	0x00007330
        /*0980*/ 	.word	0x00000006
        /*0984*/ 	.word	0x00000000
        /*0988*/ 	.short	0x010a
        /*098a*/ 	.byte	0x3f
	.zero		1


	//   ....[140]....
        /*098c*/ 	.word	0x000073c0
        /*0990*/ 	.word	0x00000007
        /*0994*/ 	.word	0x00000000
        /*0998*/ 	.short	0x010a
        /*099a*/ 	.byte	0x3f
	.zero		1


	//   ....[141]....
        /*099c*/ 	.word	0x00007450
        /*09a0*/ 	.word	0x00000006
        /*09a4*/ 	.word	0x00000000
        /*09a8*/ 	.short	0x010a
        /*09aa*/ 	.byte	0x3f
	.zero		1


	//   ....[142]....
        /*09ac*/ 	.word	0x000074e0
        /*09b0*/ 	.word	0x00000007
        /*09b4*/ 	.word	0x00000000
        /*09b8*/ 	.short	0x010a
        /*09ba*/ 	.byte	0x3f
	.zero		1


	//   ....[143]....
        /*09bc*/ 	.word	0x00007570
        /*09c0*/ 	.word	0x00000006
        /*09c4*/ 	.word	0x00000000
        /*09c8*/ 	.short	0x010a
        /*09ca*/ 	.byte	0x3f
	.zero		1


	//   ....[144]....
        /*09cc*/ 	.word	0x00007600
        /*09d0*/ 	.word	0x00000007
        /*09d4*/ 	.word	0x00000000
        /*09d8*/ 	.short	0x010a
        /*09da*/ 	.byte	0x3f
	.zero		1


	//   ....[145]....
        /*09dc*/ 	.word	0x00007690
        /*09e0*/ 	.word	0x00000006
        /*09e4*/ 	.word	0x00000000
        /*09e8*/ 	.short	0x010a
        /*09ea*/ 	.byte	0x3f
	.zero		1


	//   ....[146]....
        /*09ec*/ 	.word	0x00007720
        /*09f0*/ 	.word	0x00000007
        /*09f4*/ 	.word	0x00000000
        /*09f8*/ 	.short	0x010a
        /*09fa*/ 	.byte	0x3f
	.zero		1


	//   ....[147]....
        /*09fc*/ 	.word	0x000077b0
        /*0a00*/ 	.word	0x00000006
        /*0a04*/ 	.word	0x00000000
        /*0a08*/ 	.short	0x010a
        /*0a0a*/ 	.byte	0x3f
	.zero		1


	//   ....[148]....
        /*0a0c*/ 	.word	0x00007840
        /*0a10*/ 	.word	0x00000007
        /*0a14*/ 	.word	0x00000000
        /*0a18*/ 	.short	0x010a
        /*0a1a*/ 	.byte	0x3f
	.zero		1


	//   ....[149]....
        /*0a1c*/ 	.word	0x000078d0
        /*0a20*/ 	.word	0x00000006
        /*0a24*/ 	.word	0x00000000
        /*0a28*/ 	.short	0x010a
        /*0a2a*/ 	.byte	0x3f
	.zero		1


	//   ....[150]....
        /*0a2c*/ 	.word	0x00007960
        /*0a30*/ 	.word	0x00000007
        /*0a34*/ 	.word	0x00000000
        /*0a38*/ 	.short	0x010a
        /*0a3a*/ 	.byte	0x3f
	.zero		1


	//   ....[151]....
        /*0a3c*/ 	.word	0x000079f0
        /*0a40*/ 	.word	0x00000006
        /*0a44*/ 	.word	0x00000000
        /*0a48*/ 	.short	0x010a
        /*0a4a*/ 	.byte	0x3f
	.zero		1


	//   ....[152]....
        /*0a4c*/ 	.word	0x00007a80
        /*0a50*/ 	.word	0x00000007
        /*0a54*/ 	.word	0x00000000
        /*0a58*/ 	.short	0x010a
        /*0a5a*/ 	.byte	0x3f
	.zero		1


	//   ....[153]....
        /*0a5c*/ 	.word	0x00007b10
        /*0a60*/ 	.word	0x00000006
        /*0a64*/ 	.word	0x00000000
        /*0a68*/ 	.short	0x010a
        /*0a6a*/ 	.byte	0x3f
	.zero		1


	//   ....[154]....
        /*0a6c*/ 	.word	0x00007ba0
        /*0a70*/ 	.word	0x00000007
        /*0a74*/ 	.word	0x00000000
        /*0a78*/ 	.short	0x010a
        /*0a7a*/ 	.byte	0x3f
	.zero		1


	//   ....[155]....
        /*0a7c*/ 	.word	0x00007c30
        /*0a80*/ 	.word	0x00000006
        /*0a84*/ 	.word	0x00000000
        /*0a88*/ 	.short	0x010a
        /*0a8a*/ 	.byte	0x3f
	.zero		1


	//   ....[156]....
        /*0a8c*/ 	.word	0x00007cc0
        /*0a90*/ 	.word	0x00000007
        /*0a94*/ 	.word	0x00000000
        /*0a98*/ 	.short	0x010a
        /*0a9a*/ 	.byte	0x3f
	.zero		1


	//   ....[157]....
        /*0a9c*/ 	.word	0x00007d50
        /*0aa0*/ 	.word	0x00000006
        /*0aa4*/ 	.word	0x00000000
        /*0aa8*/ 	.short	0x010a
        /*0aaa*/ 	.byte	0x3f
	.zero		1


	//   ....[158]....
        /*0aac*/ 	.word	0x00007de0
        /*0ab0*/ 	.word	0x00000007
        /*0ab4*/ 	.word	0x00000000
        /*0ab8*/ 	.short	0x010a
        /*0aba*/ 	.byte	0x3f
	.zero		1


	//   ....[159]....
        /*0abc*/ 	.word	0x00007e70
        /*0ac0*/ 	.word	0x00000006
        /*0ac4*/ 	.word	0x00000000
        /*0ac8*/ 	.short	0x010a
        /*0aca*/ 	.byte	0x3f
	.zero		1


	//   ....[160]....
        /*0acc*/ 	.word	0x00007f00
        /*0ad0*/ 	.word	0x00000007
        /*0ad4*/ 	.word	0x00000000
        /*0ad8*/ 	.short	0x010a
        /*0ada*/ 	.byte	0x3f
	.zero		1


	//   ....[161]....
        /*0adc*/ 	.word	0x00007f90
        /*0ae0*/ 	.word	0x00000006
        /*0ae4*/ 	.word	0x00000000
        /*0ae8*/ 	.short	0x010a
        /*0aea*/ 	.byte	0x3f
	.zero		1


	//   ....[162]....
        /*0aec*/ 	.word	0x00008020
        /*0af0*/ 	.word	0x00000007
        /*0af4*/ 	.word	0x00000000
        /*0af8*/ 	.short	0x010a
        /*0afa*/ 	.byte	0x3f
	.zero		1


	//   ....[163]....
        /*0afc*/ 	.word	0x000080b0
        /*0b00*/ 	.word	0x00000006
        /*0b04*/ 	.word	0x00000000
        /*0b08*/ 	.short	0x010a
        /*0b0a*/ 	.byte	0x3f
	.zero		1


	//   ....[164]....
        /*0b0c*/ 	.word	0x00008140
        /*0b10*/ 	.word	0x00000007
        /*0b14*/ 	.word	0x00000000
        /*0b18*/ 	.short	0x010a
        /*0b1a*/ 	.byte	0x3f
	.zero		1


	//   ....[165]....
        /*0b1c*/ 	.word	0x000081d0
        /*0b20*/ 	.word	0x00000006
        /*0b24*/ 	.word	0x00000000
        /*0b28*/ 	.short	0x010a
        /*0b2a*/ 	.byte	0x3f
	.zero		1


	//   ....[166]....
        /*0b2c*/ 	.word	0x00008260
        /*0b30*/ 	.word	0x00000007
        /*0b34*/ 	.word	0x00000000
        /*0b38*/ 	.short	0x010a
        /*0b3a*/ 	.byte	0x3f
	.zero		1


	//   ....[167]....
        /*0b3c*/ 	.word	0x000082f0
        /*0b40*/ 	.word	0x00000005
        /*0b44*/ 	.word	0x00000000
        /*0b48*/ 	.short	0x010a
        /*0b4a*/ 	.byte	0x3f
	.zero		1


	//   ....[168]....
        /*0b4c*/ 	.word	0x00008360
        /*0b50*/ 	.word	0x00000003
        /*0b54*/ 	.word	0xfffffff8
        /*0b58*/ 	.short	0x010a
        /*0b5a*/ 	.byte	0x3f
	.zero		1


	//   ....[169]....
        /*0b5c*/ 	.word	0x000083b0
        /*0b60*/ 	.word	0x00000003
        /*0b64*/ 	.word	0x00000000
        /*0b68*/ 	.short	0x010a
        /*0b6a*/ 	.byte	0x3f
	.zero		1


	//   ....[170]....
        /*0b6c*/ 	.word	0x00008410
        /*0b70*/ 	.word	0x00000005
        /*0b74*/ 	.word	0x00000000
        /*0b78*/ 	.short	0x010a
        /*0b7a*/ 	.byte	0x3f
	.zero		1


	//   ....[171]....
        /*0b7c*/ 	.word	0x00008470
        /*0b80*/ 	.word	0x00000003
        /*0b84*/ 	.word	0x00000008
        /*0b88*/ 	.short	0x010a
        /*0b8a*/ 	.byte	0x3f
	.zero		1


	//   ....[172]....
        /*0b8c*/ 	.word	0x00008540
        /*0b90*/ 	.word	0x0000000c
        /*0b94*/ 	.word	0x00000190
        /*0b98*/ 	.short	0x010a
        /*0b9a*/ 	.byte	0x3f
	.zero		1


	//   ....[173]....
        /*0b9c*/ 	.word	0x00008610
        /*0ba0*/ 	.word	0x00000007
        /*0ba4*/ 	.word	0x00000000
        /*0ba8*/ 	.short	0x010a
        /*0baa*/ 	.byte	0x3f
	.zero		1


	//   ....[174]....
        /*0bac*/ 	.word	0x00008660
        /*0bb0*/ 	.word	0x00000006
        /*0bb4*/ 	.word	0x00000000
        /*0bb8*/ 	.short	0x010a
        /*0bba*/ 	.byte	0x3f
	.zero		1


	//   ....[175]....
        /*0bbc*/ 	.word	0x000086b0
        /*0bc0*/ 	.word	0x00000007
        /*0bc4*/ 	.word	0x00000000
        /*0bc8*/ 	.short	0x010a
        /*0bca*/ 	.byte	0x3f
	.zero		1


	//   ....[176]....
        /*0bcc*/ 	.word	0x00008700
        /*0bd0*/ 	.word	0x00000006
        /*0bd4*/ 	.word	0x00000000
        /*0bd8*/ 	.short	0x010a
        /*0bda*/ 	.byte	0x3f
	.zero		1


	//   ....[177]....
        /*0bdc*/ 	.word	0x00008750
        /*0be0*/ 	.word	0x00000007
        /*0be4*/ 	.word	0x00000000
        /*0be8*/ 	.short	0x010a
        /*0bea*/ 	.byte	0x3f
	.zero		1


	//   ....[178]....
        /*0bec*/ 	.word	0x000087a0
        /*0bf0*/ 	.word	0x00000006
        /*0bf4*/ 	.word	0x00000000
        /*0bf8*/ 	.short	0x010a
        /*0bfa*/ 	.byte	0x3f
	.zero		1


	//   ....[179]....
        /*0bfc*/ 	.word	0x000087f0
        /*0c00*/ 	.word	0x00000007
        /*0c04*/ 	.word	0x00000000
        /*0c08*/ 	.short	0x010a
        /*0c0a*/ 	.byte	0x3f
	.zero		1


	//   ....[180]....
        /*0c0c*/ 	.word	0x00008840
        /*0c10*/ 	.word	0x00000006
        /*0c14*/ 	.word	0x00000000
        /*0c18*/ 	.short	0x010a
        /*0c1a*/ 	.byte	0x3f
	.zero		1


	//   ....[181]....
        /*0c1c*/ 	.word	0x00008890
        /*0c20*/ 	.word	0x00000007
        /*0c24*/ 	.word	0x00000000
        /*0c28*/ 	.short	0x010a
        /*0c2a*/ 	.byte	0x3f
	.zero		1


	//   ....[182]....
        /*0c2c*/ 	.word	0x000088e0
        /*0c30*/ 	.word	0x00000006
        /*0c34*/ 	.word	0x00000000
        /*0c38*/ 	.short	0x010a
        /*0c3a*/ 	.byte	0x3f
	.zero		1


	//   ....[183]....
        /*0c3c*/ 	.word	0x00008930
        /*0c40*/ 	.word	0x00000007
        /*0c44*/ 	.word	0x00000000
        /*0c48*/ 	.short	0x010a
        /*0c4a*/ 	.byte	0x3f
	.zero		1


	//   ....[184]....
        /*0c4c*/ 	.word	0x00008980
        /*0c50*/ 	.word	0x00000006
        /*0c54*/ 	.word	0x00000000
        /*0c58*/ 	.short	0x010a
        /*0c5a*/ 	.byte	0x3f
	.zero		1


	//   ....[185]....
        /*0c5c*/ 	.word	0x000089d0
        /*0c60*/ 	.word	0x00000007
        /*0c64*/ 	.word	0x00000000
        /*0c68*/ 	.short	0x010a
        /*0c6a*/ 	.byte	0x3f
	.zero		1


	//   ....[186]....
        /*0c6c*/ 	.word	0x00008a20
        /*0c70*/ 	.word	0x00000006
        /*0c74*/ 	.word	0x00000000
        /*0c78*/ 	.short	0x010a
        /*0c7a*/ 	.byte	0x3f
	.zero		1


	//   ....[187]....
        /*0c7c*/ 	.word	0x00008a70
        /*0c80*/ 	.word	0x00000007
        /*0c84*/ 	.word	0x00000000
        /*0c88*/ 	.short	0x010a
        /*0c8a*/ 	.byte	0x3f
	.zero		1


	//   ....[188]....
        /*0c8c*/ 	.word	0x00008ac0
        /*0c90*/ 	.word	0x00000006
        /*0c94*/ 	.word	0x00000000
        /*0c98*/ 	.short	0x010a
        /*0c9a*/ 	.byte	0x3f
	.zero		1


	//   ....[189]....
        /*0c9c*/ 	.word	0x00008b10
        /*0ca0*/ 	.word	0x00000007
        /*0ca4*/ 	.word	0x00000000
        /*0ca8*/ 	.short	0x010a
        /*0caa*/ 	.byte	0x3f
	.zero		1


	//   ....[190]....
        /*0cac*/ 	.word	0x00008b60
        /*0cb0*/ 	.word	0x00000006
        /*0cb4*/ 	.word	0x00000000
        /*0cb8*/ 	.short	0x010a
        /*0cba*/ 	.byte	0x3f
	.zero		1


	//   ....[191]....
        /*0cbc*/ 	.word	0x00008bb0
        /*0cc0*/ 	.word	0x00000007
        /*0cc4*/ 	.word	0x00000000
        /*0cc8*/ 	.short	0x010a
        /*0cca*/ 	.byte	0x3f
	.zero		1


	//   ....[192]....
        /*0ccc*/ 	.word	0x00008c00
        /*0cd0*/ 	.word	0x00000006
        /*0cd4*/ 	.word	0x00000000
        /*0cd8*/ 	.short	0x010a
        /*0cda*/ 	.byte	0x3f
	.zero		1


	//   ....[193]....
        /*0cdc*/ 	.word	0x00008c50
        /*0ce0*/ 	.word	0x00000007
        /*0ce4*/ 	.word	0x00000000
        /*0ce8*/ 	.short	0x010a
        /*0cea*/ 	.byte	0x3f
	.zero		1


	//   ....[194]....
        /*0cec*/ 	.word	0x00008ca0
        /*0cf0*/ 	.word	0x00000006
        /*0cf4*/ 	.word	0x00000000
        /*0cf8*/ 	.short	0x010a
        /*0cfa*/ 	.byte	0x3f
	.zero		1


	//   ....[195]....
        /*0cfc*/ 	.word	0x00008cf0
        /*0d00*/ 	.word	0x00000007
        /*0d04*/ 	.word	0x00000000
        /*0d08*/ 	.short	0x010a
        /*0d0a*/ 	.byte	0x3f
	.zero		1


	//   ....[196]....
        /*0d0c*/ 	.word	0x00008d40
        /*0d10*/ 	.word	0x00000006
        /*0d14*/ 	.word	0x00000000
        /*0d18*/ 	.short	0x010a
        /*0d1a*/ 	.byte	0x3f
	.zero		1


	//   ....[197]....
        /*0d1c*/ 	.word	0x00008d90
        /*0d20*/ 	.word	0x00000007
        /*0d24*/ 	.word	0x00000000
        /*0d28*/ 	.short	0x010a
        /*0d2a*/ 	.byte	0x3f
	.zero		1


	//   ....[198]....
        /*0d2c*/ 	.word	0x00008de0
        /*0d30*/ 	.word	0x00000006
        /*0d34*/ 	.word	0x00000000
        /*0d38*/ 	.short	0x010a
        /*0d3a*/ 	.byte	0x3f
	.zero		1


	//   ....[199]....
        /*0d3c*/ 	.word	0x00008e30
        /*0d40*/ 	.word	0x00000007
        /*0d44*/ 	.word	0x00000000
        /*0d48*/ 	.short	0x010a
        /*0d4a*/ 	.byte	0x3f
	.zero		1


	//   ....[200]....
        /*0d4c*/ 	.word	0x00008e80
        /*0d50*/ 	.word	0x00000006
        /*0d54*/ 	.word	0x00000000
        /*0d58*/ 	.short	0x010a
        /*0d5a*/ 	.byte	0x3f
	.zero		1


	//   ....[201]....
        /*0d5c*/ 	.word	0x00008ed0
        /*0d60*/ 	.word	0x00000007
        /*0d64*/ 	.word	0x00000000
        /*0d68*/ 	.short	0x010a
        /*0d6a*/ 	.byte	0x3f
	.zero		1


	//   ....[202]....
        /*0d6c*/ 	.word	0x00008f20
        /*0d70*/ 	.word	0x00000006
        /*0d74*/ 	.word	0x00000000
        /*0d78*/ 	.short	0x010a
        /*0d7a*/ 	.byte	0x3f
	.zero		1


	//   ....[203]....
        /*0d7c*/ 	.word	0x00008f70
        /*0d80*/ 	.word	0x00000007
        /*0d84*/ 	.word	0x00000000
        /*0d88*/ 	.short	0x010a
        /*0d8a*/ 	.byte	0x3f
	.zero		1


	//   ....[204]....
        /*0d8c*/ 	.word	0x00008fc0
        /*0d90*/ 	.word	0x00000006
        /*0d94*/ 	.word	0x00000000
        /*0d98*/ 	.short	0x010a
        /*0d9a*/ 	.byte	0x3f
	.zero		1


	//   ....[205]....
        /*0d9c*/ 	.word	0x00009010
        /*0da0*/ 	.word	0x00000007
        /*0da4*/ 	.word	0x00000000
        /*0da8*/ 	.short	0x010a
        /*0daa*/ 	.byte	0x3f
	.zero		1


	//   ....[206]....
        /*0dac*/ 	.word	0x00009060
        /*0db0*/ 	.word	0x00000006
        /*0db4*/ 	.word	0x00000000
        /*0db8*/ 	.short	0x010a
        /*0dba*/ 	.byte	0x3f
	.zero		1


	//   ....[207]....
        /*0dbc*/ 	.word	0x000090b0
        /*0dc0*/ 	.word	0x00000007
        /*0dc4*/ 	.word	0x00000000
        /*0dc8*/ 	.short	0x010a
        /*0dca*/ 	.byte	0x3f
	.zero		1


	//   ....[208]....
        /*0dcc*/ 	.word	0x00009100
        /*0dd0*/ 	.word	0x00000006
        /*0dd4*/ 	.word	0x00000000
        /*0dd8*/ 	.short	0x010a
        /*0dda*/ 	.byte	0x3f
	.zero		1


	//   ....[209]....
        /*0ddc*/ 	.word	0x00009150
        /*0de0*/ 	.word	0x00000007
        /*0de4*/ 	.word	0x00000000
        /*0de8*/ 	.short	0x010a
        /*0dea*/ 	.byte	0x3f
	.zero		1


	//   ....[210]....
        /*0dec*/ 	.word	0x000091a0
        /*0df0*/ 	.word	0x00000006
        /*0df4*/ 	.word	0x00000000
        /*0df8*/ 	.short	0x010a
        /*0dfa*/ 	.byte	0x3f
	.zero		1


	//   ....[211]....
        /*0dfc*/ 	.word	0x000091f0
        /*0e00*/ 	.word	0x00000007
        /*0e04*/ 	.word	0x00000000
        /*0e08*/ 	.short	0x010a
        /*0e0a*/ 	.byte	0x3f
	.zero		1


	//   ....[212]....
        /*0e0c*/ 	.word	0x00009240
        /*0e10*/ 	.word	0x00000006
        /*0e14*/ 	.word	0x00000000
        /*0e18*/ 	.short	0x010a
        /*0e1a*/ 	.byte	0x3f
	.zero		1


	//   ....[213]....
        /*0e1c*/ 	.word	0x00009290
        /*0e20*/ 	.word	0x00000007
        /*0e24*/ 	.word	0x00000000
        /*0e28*/ 	.short	0x010a
        /*0e2a*/ 	.byte	0x3f
	.zero		1


	//   ....[214]....
        /*0e2c*/ 	.word	0x000092e0
        /*0e30*/ 	.word	0x00000006
        /*0e34*/ 	.word	0x00000000
        /*0e38*/ 	.short	0x010a
        /*0e3a*/ 	.byte	0x3f
	.zero		1


	//   ....[215]....
        /*0e3c*/ 	.word	0x00009330
        /*0e40*/ 	.word	0x00000007
        /*0e44*/ 	.word	0x00000000
        /*0e48*/ 	.short	0x010a
        /*0e4a*/ 	.byte	0x3f
	.zero		1


	//   ....[216]....
        /*0e4c*/ 	.word	0x00009380
        /*0e50*/ 	.word	0x00000006
        /*0e54*/ 	.word	0x00000000
        /*0e58*/ 	.short	0x010a
        /*0e5a*/ 	.byte	0x3f
	.zero		1


	//   ....[217]....
        /*0e5c*/ 	.word	0x000093d0
        /*0e60*/ 	.word	0x00000007
        /*0e64*/ 	.word	0x00000000
        /*0e68*/ 	.short	0x010a
        /*0e6a*/ 	.byte	0x3f
	.zero		1


	//   ....[218]....
        /*0e6c*/ 	.word	0x00009420
        /*0e70*/ 	.word	0x00000006
        /*0e74*/ 	.word	0x00000000
        /*0e78*/ 	.short	0x010a
        /*0e7a*/ 	.byte	0x3f
	.zero		1


	//   ....[219]....
        /*0e7c*/ 	.word	0x00009470
        /*0e80*/ 	.word	0x00000007
        /*0e84*/ 	.word	0x00000000
        /*0e88*/ 	.short	0x010a
        /*0e8a*/ 	.byte	0x3f
	.zero		1


	//   ....[220]....
        /*0e8c*/ 	.word	0x000094c0
        /*0e90*/ 	.word	0x00000006
        /*0e94*/ 	.word	0x00000000
        /*0e98*/ 	.short	0x010a
        /*0e9a*/ 	.byte	0x3f
	.zero		1


	//   ....[221]....
        /*0e9c*/ 	.word	0x00009510
        /*0ea0*/ 	.word	0x00000007
        /*0ea4*/ 	.word	0x00000000
        /*0ea8*/ 	.short	0x010a
        /*0eaa*/ 	.byte	0x3f
	.zero		1


	//----- nvinfo : EIATTR_NUM_MBARRIERS
	.align		4
.L_37:
        /*0eac*/ 	.byte	0x03, 0x38
        /*0eae*/ 	.short	0x006a


	//----- nvinfo : EIATTR_EXIT_INSTR_OFFSETS
	.align		4
        /*0eb0*/ 	.byte	0x04, 0x1c
        /*0eb2*/ 	.short	(.L_39 - .L_38)


	//   ....[0]....
.L_38:
        /*0eb4*/ 	.word	0x000019e0


	//   ....[1]....
        /*0eb8*/ 	.word	0x00001a40


	//   ....[2]....
        /*0ebc*/ 	.word	0x00005960


	//   ....[3]....
        /*0ec0*/ 	.word	0x00005990


	//   ....[4]....
        /*0ec4*/ 	.word	0x00008340


	//----- nvinfo : EIATTR_MAX_THREADS
	.align		4
.L_39:
        /*0ec8*/ 	.byte	0x04, 0x05
        /*0eca*/ 	.short	(.L_41 - .L_40)
.L_40:
        /*0ecc*/ 	.word	0x00000180
        /*0ed0*/ 	.word	0x00000001
        /*0ed4*/ 	.word	0x00000001


	//----- nvinfo : EIATTR_CRS_STACK_SIZE
	.align		4
.L_41:
        /*0ed8*/ 	.byte	0x04, 0x1e
        /*0eda*/ 	.short	(.L_43 - .L_42)
.L_42:
        /*0edc*/ 	.word	0x00000000


	//----- nvinfo : EIATTR_CBANK_PARAM_SIZE
	.align		4
.L_43:
        /*0ee0*/ 	.byte	0x03, 0x19
        /*0ee2*/ 	.short	0x0470


	//----- nvinfo : EIATTR_PARAM_CBANK
	.align		4
        /*0ee4*/ 	.byte	0x04, 0x0a
        /*0ee6*/ 	.short	(.L_45 - .L_44)
	.align		4
.L_44:
        /*0ee8*/ 	.word	index@(.nv.constant0._ZN7cutlass13device_kernelINS_4gemm6kernel13GemmUniversalIN4cute5tupleIJiiiiEEENS1_10collective13CollectiveMmaINS1_34MainloopSm90TmaGmmaWarpSpecializedILi50ENS5_IJNS4_1CILi2EEENSA_ILi1EEESC_EEENS1_32KernelTmaWarpSpecializedPingpongEEENS5_IJNSA_ILi64EEENSA_ILi80EEENSA_ILi16EEEEEENS_10bfloat16_tENS5_IJlSC_lEEESK_SL_NS4_8TiledMMAINS4_8MMA_AtomIJNS4_4SM904GMMA27MMA_64x16x16_F32BF16BF16_SSILNSP_5MajorE0ELSR_0ELNSP_7ScaleInE1ELSS_1EEEEEENS4_6LayoutINS5_IJSC_SC_SC_EEENS5_IJNSA_ILi0EEESX_SX_EEEEENS5_IJNS4_10UnderscoreES10_S10_EEEEENS4_13SM90_TMA_LOADENS4_14ComposedLayoutINS4_7SwizzleILi1ELi4ELi3EEENS4_18smem_ptr_flag_bitsILi16EEENSV_INS5_IJNSA_ILi8EEESI_EEENS5_IJSI_SC_EEEEEEEvNS4_8identityENS4_23SM90_TMA_LOAD_MULTICASTES1D_vS1E_EENS_8epilogue10collective6detail29Sm90TmaWarpSpecializedAdapterINS1I_15DefaultEpilogueISK_SL_SL_NS1H_6thread17LinearCombinationISK_Li1EffLNS1M_9ScaleType4KindE0ELNS_15FloatRoundStyleE2ESK_EENS1_15EpilogueDefaultEEEEEvvEEEEvNT_6ParamsE)
        /*0eec*/ 	.short	0x0210
        /*0eee*/ 	.short	0x0470


	//----- nvinfo : EIATTR_SW_WAR
	.align		4
.L_45:
        /*0ef0*/ 	.byte	0x04, 0x36
        /*0ef2*/ 	.short	(.L_47 - .L_46)
.L_46:
        /*0ef4*/ 	.word	0x00000008
.L_47:


//--------------------- .nv.callgraph             --------------------------
	.section	.nv.callgraph,"",@"SHT_CUDA_CALLGRAPH"
	.align	4
	.sectionentsize	8
	.align		4
        /*0000*/ 	.word	0x00000000
	.align		4
        /*0004*/ 	.word	0xffffffff
	.align		4
        /*0008*/ 	.word	index@(_ZN7cutlass13device_kernelINS_4gemm6kernel13GemmUniversalIN4cute5tupleIJiiiiEEENS1_10collective13CollectiveMmaINS1_34MainloopSm90TmaGmmaWarpSpecializedILi50ENS5_IJNS4_1CILi2EEENSA_ILi1EEESC_EEENS1_32KernelTmaWarpSpecializedPingpongEEENS5_IJNSA_ILi64EEENSA_ILi80EEENSA_ILi16EEEEEENS_10bfloat16_tENS5_IJlSC_lEEESK_SL_NS4_8TiledMMAINS4_8MMA_AtomIJNS4_4SM904GMMA27MMA_64x16x16_F32BF16BF16_SSILNSP_5MajorE0ELSR_0ELNSP_7ScaleInE1ELSS_1EEEEEENS4_6LayoutINS5_IJSC_SC_SC_EEENS5_IJNSA_ILi0EEESX_SX_EEEEENS5_IJNS4_10UnderscoreES10_S10_EEEEENS4_13SM90_TMA_LOADENS4_14ComposedLayoutINS4_7SwizzleILi1ELi4ELi3EEENS4_18smem_ptr_flag_bitsILi16EEENSV_INS5_IJNSA_ILi8EEESI_EEENS5_IJSI_SC_EEEEEEEvNS4_8identityENS4_23SM90_TMA_LOAD_MULTICASTES1D_vS1E_EENS_8epilogue10collective6detail29Sm90TmaWarpSpecializedAdapterINS1I_15DefaultEpilogueISK_SL_SL_NS1H_6thread17LinearCombinationISK_Li1EffLNS1M_9ScaleType4KindE0ELNS_15FloatRoundStyleE2ESK_EENS1_15EpilogueDefaultEEEEEvvEEEEvNT_6ParamsE)
	.align		4
        /*000c*/ 	.word	index@(__assertfail)
	.align		4
        /*0010*/ 	.word	0x00000000
	.align		4
        /*0014*/ 	.word	0xfffffffe
	.align		4
        /*0018*/ 	.word	0x00000000
	.align		4
        /*001c*/ 	.word	0xfffffffd
	.align		4
        /*0020*/ 	.word	0x00000000
	.align		4
        /*0024*/ 	.word	0xfffffffc


//--------------------- .nv.constant4             --------------------------
	.section	.nv.constant4,"a",@progbits
	.align	8
	.align		8
.nv.constant4:
        /*0000*/ 	.dword	__assertfail
	.align		8
        /*0008*/ 	.dword	__unnamed_1
	.align		8
        /*0010*/ 	.dword	_ZN40_INTERNAL_4da0daca_4_k_cu_54d1b12c_139174cuda3std3__45__cpo5beginE
	.align		8
        /*0018*/ 	.dword	_ZN40_INTERNAL_4da0daca_4_k_cu_54d1b12c_139174cuda3std3__45__cpo3endE
	.align		8
        /*0020*/ 	.dword	_ZN40_INTERNAL_4da0daca_4_k_cu_54d1b12c_139174cuda3std3__45__cpo6cbeginE
	.align		8
        /*0028*/ 	.dword	_ZN40_INTERNAL_4da0daca_4_k_cu_54d1b12c_139174cuda3std3__45__cpo4cendE
	.align		8
        /*0030*/ 	.dword	_ZN40_INTERNAL_4da0daca_4_k_cu_54d1b12c_139174cuda3std3__442_GLOBAL__N__4da0daca_4_k_cu_54d1b12c_139176ignoreE
	.align		8
        /*0038*/ 	.dword	_ZN40_INTERNAL_4da0daca_4_k_cu_54d1b12c_139174cuda3std3__419piecewise_constructE
	.align		8
        /*0040*/ 	.dword	_ZN40_INTERNAL_4da0daca_4_k_cu_54d1b12c_139174cuda3std3__48in_placeE
	.align		8
        /*0048*/ 	.dword	_ZN40_INTERNAL_4da0daca_4_k_cu_54d1b12c_139174cuda3std6ranges3__45__cpo4swapE
	.align		8
        /*0050*/ 	.dword	_ZN40_INTERNAL_4da0daca_4_k_cu_54d1b12c_139174cuda3std6ranges3__45__cpo9iter_moveE
	.align		8
        /*0058*/ 	.dword	_ZN40_INTERNAL_4da0daca_4_k_cu_54d1b12c_139174cute7productE
	.align		8
        /*0060*/ 	.dword	_ZN40_INTERNAL_4da0daca_4_k_cu_54d1b12c_139174cute1_E
	.align		8
        /*0068*/ 	.dword	$str$22
	.align		8
        /*0070*/ 	.dword	$str$23


//--------------------- .text._ZN7cutlass13device_kernelINS_4gemm6kernel13GemmUniversalIN4cute5tupleIJiiiiEEENS1_10collective13CollectiveMmaINS1_34MainloopSm90TmaGmmaWarpSpecializedILi50ENS5_IJNS4_1CILi2EEENSA_ILi1EEESC_EEENS1_32KernelTmaWarpSpecializedPingpongEEENS5_IJNSA_ILi64EEENSA_ILi80EEENSA_ILi16EEEEEENS_10bfloat16_tENS5_IJlSC_lEEESK_SL_NS4_8TiledMMAINS4_8MMA_AtomIJNS4_4SM904GMMA27MMA_64x16x16_F32BF16BF16_SSILNSP_5MajorE0ELSR_0ELNSP_7ScaleInE1ELSS_1EEEEEENS4_6LayoutINS5_IJSC_SC_SC_EEENS5_IJNSA_ILi0EEESX_SX_EEEEENS5_IJNS4_10UnderscoreES10_S10_EEEEENS4_13SM90_TMA_LOADENS4_14ComposedLayoutINS4_7SwizzleILi1ELi4ELi3EEENS4_18smem_ptr_flag_bitsILi16EEENSV_INS5_IJNSA_ILi8EEESI_EEENS5_IJSI_SC_EEEEEEEvNS4_8identityENS4_23SM90_TMA_LOAD_MULTICASTES1D_vS1E_EENS_8epilogue10collective6detail29Sm90TmaWarpSpecializedAdapterINS1I_15DefaultEpilogueISK_SL_SL_NS1H_6thread17LinearCombinationISK_Li1EffLNS1M_9ScaleType4KindE0ELNS_15FloatRoundStyleE2ESK_EENS1_15EpilogueDefaultEEEEEvvEEEEvNT_6ParamsE --------------------------
	.section	.text._ZN7cutlass13device_kernelINS_4gemm6kernel13GemmUniversalIN4cute5tupleIJiiiiEEENS1_10collective13CollectiveMmaINS1_34MainloopSm90TmaGmmaWarpSpecializedILi50ENS5_IJNS4_1CILi2EEENSA_ILi1EEESC_EEENS1_32KernelTmaWarpSpecializedPingpongEEENS5_IJNSA_ILi64EEENSA_ILi80EEENSA_ILi16EEEEEENS_10bfloat16_tENS5_IJlSC_lEEESK_SL_NS4_8TiledMMAINS4_8MMA_AtomIJNS4_4SM904GMMA27MMA_64x16x16_F32BF16BF16_SSILNSP_5MajorE0ELSR_0ELNSP_7ScaleInE1ELSS_1EEEEEENS4_6LayoutINS5_IJSC_SC_SC_EEENS5_IJNSA_ILi0EEESX_SX_EEEEENS5_IJNS4_10UnderscoreES10_S10_EEEEENS4_13SM90_TMA_LOADENS4_14ComposedLayoutINS4_7SwizzleILi1ELi4ELi3EEENS4_18smem_ptr_flag_bitsILi16EEENSV_INS5_IJNSA_ILi8EEESI_EEENS5_IJSI_SC_EEEEEEEvNS4_8identityENS4_23SM90_TMA_LOAD_MULTICASTES1D_vS1E_EENS_8epilogue10collective6detail29Sm90TmaWarpSpecializedAdapterINS1I_15DefaultEpilogueISK_SL_SL_NS1H_6thread17LinearCombinationISK_Li1EffLNS1M_9ScaleType4KindE0ELNS_15FloatRoundStyleE2ESK_EENS1_15EpilogueDefaultEEEEEvvEEEEvNT_6ParamsE,"ax",@progbits
	.align	128
.text._ZN7cutlass13device_kernelINS_4gemm6kernel13GemmUniversalIN4cute5tupleIJiiiiEEENS1_10collective13CollectiveMmaINS1_34MainloopSm90TmaGmmaWarpSpecializedILi50ENS5_IJNS4_1CILi2EEENSA_ILi1EEESC_EEENS1_32KernelTmaWarpSpecializedPingpongEEENS5_IJNSA_ILi64EEENSA_ILi80EEENSA_ILi16EEEEEENS_10bfloat16_tENS5_IJlSC_lEEESK_SL_NS4_8TiledMMAINS4_8MMA_AtomIJNS4_4SM904GMMA27MMA_64x16x16_F32BF16BF16_SSILNSP_5MajorE0ELSR_0ELNSP_7ScaleInE1ELSS_1EEEEEENS4_6LayoutINS5_IJSC_SC_SC_EEENS5_IJNSA_ILi0EEESX_SX_EEEEENS5_IJNS4_10UnderscoreES10_S10_EEEEENS4_13SM90_TMA_LOADENS4_14ComposedLayoutINS4_7SwizzleILi1ELi4ELi3EEENS4_18smem_ptr_flag_bitsILi16EEENSV_INS5_IJNSA_ILi8EEESI_EEENS5_IJSI_SC_EEEEEEEvNS4_8identityENS4_23SM90_TMA_LOAD_MULTICASTES1D_vS1E_EENS_8epilogue10collective6detail29Sm90TmaWarpSpecializedAdapterINS1I_15DefaultEpilogueISK_SL_SL_NS1H_6thread17LinearCombinationISK_Li1EffLNS1M_9ScaleType4KindE0ELNS_15FloatRoundStyleE2ESK_EENS1_15EpilogueDefaultEEEEEvvEEEEvNT_6ParamsE:
        .type           _ZN7cutlass13device_kernelINS_4gemm6kernel13GemmUniversalIN4cute5tupleIJiiiiEEENS1_10collective13CollectiveMmaINS1_34MainloopSm90TmaGmmaWarpSpecializedILi50ENS5_IJNS4_1CILi2EEENSA_ILi1EEESC_EEENS1_32KernelTmaWarpSpecializedPingpongEEENS5_IJNSA_ILi64EEENSA_ILi80EEENSA_ILi16EEEEEENS_10bfloat16_tENS5_IJlSC_lEEESK_SL_NS4_8TiledMMAINS4_8MMA_AtomIJNS4_4SM904GMMA27MMA_64x16x16_F32BF16BF16_SSILNSP_5MajorE0ELSR_0ELNSP_7ScaleInE1ELSS_1EEEEEENS4_6LayoutINS5_IJSC_SC_SC_EEENS5_IJNSA_ILi0EEESX_SX_EEEEENS5_IJNS4_10UnderscoreES10_S10_EEEEENS4_13SM90_TMA_LOADENS4_14ComposedLayoutINS4_7SwizzleILi1ELi4ELi3EEENS4_18smem_ptr_flag_bitsILi16EEENSV_INS5_IJNSA_ILi8EEESI_EEENS5_IJSI_SC_EEEEEEEvNS4_8identityENS4_23SM90_TMA_LOAD_MULTICASTES1D_vS1E_EENS_8epilogue10collective6detail29Sm90TmaWarpSpecializedAdapterINS1I_15DefaultEpilogueISK_SL_SL_NS1H_6thread17LinearCombinationISK_Li1EffLNS1M_9ScaleType4KindE0ELNS_15FloatRoundStyleE2ESK_EENS1_15EpilogueDefaultEEEEEvvEEEEvNT_6ParamsE,@function
        .size           _ZN7cutlass13device_kernelINS_4gemm6kernel13GemmUniversalIN4cute5tupleIJiiiiEEENS1_10collective13CollectiveMmaINS1_34MainloopSm90TmaGmmaWarpSpecializedILi50ENS5_IJNS4_1CILi2EEENSA_ILi1EEESC_EEENS1_32KernelTmaWarpSpecializedPingpongEEENS5_IJNSA_ILi64EEENSA_ILi80EEENSA_ILi16EEEEEENS_10bfloat16_tENS5_IJlSC_lEEESK_SL_NS4_8TiledMMAINS4_8MMA_AtomIJNS4_4SM904GMMA27MMA_64x16x16_F32BF16BF16_SSILNSP_5MajorE0ELSR_0ELNSP_7ScaleInE1ELSS_1EEEEEENS4_6LayoutINS5_IJSC_SC_SC_EEENS5_IJNSA_ILi0EEESX_SX_EEEEENS5_IJNS4_10UnderscoreES10_S10_EEEEENS4_13SM90_TMA_LOADENS4_14ComposedLayoutINS4_7SwizzleILi1ELi4ELi3EEENS4_18smem_ptr_flag_bitsILi16EEENSV_INS5_IJNSA_ILi8EEESI_EEENS5_IJSI_SC_EEEEEEEvNS4_8identityENS4_23SM90_TMA_LOAD_MULTICASTES1D_vS1E_EENS_8epilogue10collective6detail29Sm90TmaWarpSpecializedAdapterINS1I_15DefaultEpilogueISK_SL_SL_NS1H_6thread17LinearCombinationISK_Li1EffLNS1M_9ScaleType4KindE0ELNS_15FloatRoundStyleE2ESK_EENS1_15EpilogueDefaultEEEEEvvEEEEvNT_6ParamsE,(.L_x_246 - _ZN7cutlass13device_kernelINS_4gemm6kernel13GemmUniversalIN4cute5tupleIJiiiiEEENS1_10collective13CollectiveMmaINS1_34MainloopSm90TmaGmmaWarpSpecializedILi50ENS5_IJNS4_1CILi2EEENSA_ILi1EEESC_EEENS1_32KernelTmaWarpSpecializedPingpongEEENS5_IJNSA_ILi64EEENSA_ILi80EEENSA_ILi16EEEEEENS_10bfloat16_tENS5_IJlSC_lEEESK_SL_NS4_8TiledMMAINS4_8MMA_AtomIJNS4_4SM904GMMA27MMA_64x16x16_F32BF16BF16_SSILNSP_5MajorE0ELSR_0ELNSP_7ScaleInE1ELSS_1EEEEEENS4_6LayoutINS5_IJSC_SC_SC_EEENS5_IJNSA_ILi0EEESX_SX_EEEEENS5_IJNS4_10UnderscoreES10_S10_EEEEENS4_13SM90_TMA_LOADENS4_14ComposedLayoutINS4_7SwizzleILi1ELi4ELi3EEENS4_18smem_ptr_flag_bitsILi16EEENSV_INS5_IJNSA_ILi8EEESI_EEENS5_IJSI_SC_EEEEEEEvNS4_8identityENS4_23SM90_TMA_LOAD_MULTICASTES1D_vS1E_EENS_8epilogue10collective6detail29Sm90TmaWarpSpecializedAdapterINS1I_15DefaultEpilogueISK_SL_SL_NS1H_6thread17LinearCombinationISK_Li1EffLNS1M_9ScaleType4KindE0ELNS_15FloatRoundStyleE2ESK_EENS1_15EpilogueDefaultEEEEEvvEEEEvNT_6ParamsE)
        .other          _ZN7cutlass13device_kernelINS_4gemm6kernel13GemmUniversalIN4cute5tupleIJiiiiEEENS1_10collective13CollectiveMmaINS1_34MainloopSm90TmaGmmaWarpSpecializedILi50ENS5_IJNS4_1CILi2EEENSA_ILi1EEESC_EEENS1_32KernelTmaWarpSpecializedPingpongEEENS5_IJNSA_ILi64EEENSA_ILi80EEENSA_ILi16EEEEEENS_10bfloat16_tENS5_IJlSC_lEEESK_SL_NS4_8TiledMMAINS4_8MMA_AtomIJNS4_4SM904GMMA27MMA_64x16x16_F32BF16BF16_SSILNSP_5MajorE0ELSR_0ELNSP_7ScaleInE1ELSS_1EEEEEENS4_6LayoutINS5_IJSC_SC_SC_EEENS5_IJNSA_ILi0EEESX_SX_EEEEENS5_IJNS4_10UnderscoreES10_S10_EEEEENS4_13SM90_TMA_LOADENS4_14ComposedLayoutINS4_7SwizzleILi1ELi4ELi3EEENS4_18smem_ptr_flag_bitsILi16EEENSV_INS5_IJNSA_ILi8EEESI_EEENS5_IJSI_SC_EEEEEEEvNS4_8identityENS4_23SM90_TMA_LOAD_MULTICASTES1D_vS1E_EENS_8epilogue10collective6detail29Sm90TmaWarpSpecializedAdapterINS1I_15DefaultEpilogueISK_SL_SL_NS1H_6thread17LinearCombinationISK_Li1EffLNS1M_9ScaleType4KindE0ELNS_15FloatRoundStyleE2ESK_EENS1_15EpilogueDefaultEEEEEvvEEEEvNT_6ParamsE,@"STO_CUDA_ENTRY STV_DEFAULT"
_ZN7cutlass13device_kernelINS_4gemm6kernel13GemmUniversalIN4cute5tupleIJiiiiEEENS1_10collective13CollectiveMmaINS1_34MainloopSm90TmaGmmaWarpSpecializedILi50ENS5_IJNS4_1CILi2EEENSA_ILi1EEESC_EEENS1_32KernelTmaWarpSpecializedPingpongEEENS5_IJNSA_ILi64EEENSA_ILi80EEENSA_ILi16EEEEEENS_10bfloat16_tENS5_IJlSC_lEEESK_SL_NS4_8TiledMMAINS4_8MMA_AtomIJNS4_4SM904GMMA27MMA_64x16x16_F32BF16BF16_SSILNSP_5MajorE0ELSR_0ELNSP_7ScaleInE1ELSS_1EEEEEENS4_6LayoutINS5_IJSC_SC_SC_EEENS5_IJNSA_ILi0EEESX_SX_EEEEENS5_IJNS4_10UnderscoreES10_S10_EEEEENS4_13SM90_TMA_LOADENS4_14ComposedLayoutINS4_7SwizzleILi1ELi4ELi3EEENS4_18smem_ptr_flag_bitsILi16EEENSV_INS5_IJNSA_ILi8EEESI_EEENS5_IJSI_SC_EEEEEEEvNS4_8identityENS4_23SM90_TMA_LOAD_MULTICASTES1D_vS1E_EENS_8epilogue10collective6detail29Sm90TmaWarpSpecializedAdapterINS1I_15DefaultEpilogueISK_SL_SL_NS1H_6thread17LinearCombinationISK_Li1EffLNS1M_9ScaleType4KindE0ELNS_15FloatRoundStyleE2ESK_EENS1_15EpilogueDefaultEEEEEvvEEEEvNT_6ParamsE:
[----:B------:R-:W0:Y:S02]  /*0000*/  LDC R1, c[0x0][0x28] ;  /* 0x00000a00ff017b82 */ /* 0x000e240000000800 */
[----:B0-----:R-:W-:Y:S01]  /*0010*/  VIADD R1, R1, 0xfffffff8 ;  /* 0xfffffff801017836 */ /* 0x001fe20000000000 */
[----:B------:R-:W0:Y:S01]  /*0020*/  S2R R4, SR_TID.X ;  /* 0x0000000000047919 */ /* 0x000e220000002100 */
[----:B------:R-:W-:Y:S01]  /*0030*/  ELECT P0, URZ, PT ;  /* 0x00000000003f782f */ /* 0x000fe20003800000 */
[----:B------:R-:W-:Y:S01]  /*0040*/  BSSY B0, `(.L_x_0) ;  /* 0x000000f000007945 */ /* 0x000fe20003800000 */
[--C-:B0-----:R-:W-:Y:S02]  /*0050*/  SHF.R.U32.HI R0, RZ, 0x5, R4.reuse ;  /* 0x00000005ff007819 */ /* 0x101fe40000011604 */
[----:B------:R-:W-:-:S03]  /*0060*/  SHF.R.U32.HI R7, RZ, 0x7, R4 ;  /* 0x00000007ff077819 */ /* 0x000fc60000011604 */
[----:B------:R-:W0:Y:S04]  /*0070*/  SHFL.IDX PT, R2, R0, RZ, 0x1f ;  /* 0x00001fff00027589 */ /* 0x000e2800000e0000 */
[----:B------:R1:W2:Y:S01]  /*0080*/  SHFL.IDX PT, R10, R7, RZ, 0x1f ;  /* 0x00001fff070a7589 */ /* 0x0002a200000e0000 */
[----:B0-----:R-:W-:-:S13]  /*0090*/  ISETP.NE.OR P0, PT, R2, RZ, !P0 ;  /* 0x000000ff0200720c */ /* 0x001fda0004705670 */
[----:B-12---:R-:W-:Y:S05]  /*00a0*/  @P0 BRA `(.L_x_1) ;  /* 0x0000000000200947 */ /* 0x006fea0003800000 */
[----:B------:R-:W-:Y:S02]  /*00b0*/  ULDC.64 UR4, c[0x0][0x198] ;  /* 0x0000660000047ab9 */ /* 0x000fe40000000a00 */
[----:B------:R-:W-:Y:S02]  /*00c0*/  UIADD3 UR6, UP0, UR4, 0xf0, URZ ;  /* 0x000000f004067890 */ /* 0x000fe4000ff1e03f */
[----:B------:R-:W-:Y:S02]  /*00d0*/  UIADD3 UR4, UP1, UR4, 0x1f0, URZ ;  /* 0x000001f004047890 */ /* 0x000fe4000ff3e03f */
[----:B------:R-:W-:Y:S02]  /*00e0*/  UIADD3.X UR7, URZ, UR5, URZ, UP0, !UPT ;  /* 0x000000053f077290 */ /* 0x000fe400087fe43f */
[----:B------:R-:W-:-:S07]  /*00f0*/  UIADD3.X UR5, URZ, UR5, URZ, UP1, !UPT ;  /* 0x000000053f057290 */ /* 0x000fce0008ffe43f */
[----:B------:R0:W-:Y:S02]  /*0100*/  UTMACCTL.PF [UR6] ;  /* 0x00000000060079b9 */ /* 0x0001e40008040000 */
[----:B------:R0:W-:Y:S02]  /*0110*/  UTMACCTL.PF [UR4] ;  /* 0x00000000040079b9 */ /* 0x0001e40008040000 */
[----:B0-----:R-:W-:Y:S01]  /*0120*/  NOP ;  /* 0x0000000000007918 */ /* 0x001fe20000000000 */
.L_x_1:
[----:B------:R-:W-:Y:S05]  /*0130*/  BSYNC B0 ;  /* 0x0000000000007941 */ /* 0x000fea0003800000 */
.L_x_0:
[----:B------:R-:W0:Y:S02]  /*0140*/  SHFL.IDX PT, R9, R0, RZ, 0x1f ;  /* 0x00001fff00097589 */ /* 0x000e2400000e0000 */
[----:B0-----:R-:W-:-:S13]  /*0150*/  ISETP.NE.AND P0, PT, R9, RZ, PT ;  /* 0x000000ff0900720c */ /* 0x001fda0003f05270 */
[----:B------:R-:W-:Y:S05]  /*0160*/  @P0 BRA `(.L_x_2) ;  /* 0x0000000400d40947 */ /* 0x000fea0003800000 */
[----:B------:R-:W-:Y:S01]  /*0170*/  ELECT P0, URZ, PT ;  /* 0x00000000003f782f */ /* 0x000fe20003800000 */
[----:B------:R-:W-:-:S12]  /*0180*/  BSSY B0, `(.L_x_2) ;  /* 0x0000073000007945 */ /* 0x000fd80003800000 */
[----:B------:R-:W-:Y:S05]  /*0190*/  @!P0 BRA `(.L_x_3) ;  /* 0x0000000400c48947 */ /* 0x000fea0003800000 */
[----:B------:R-:W0:Y:S01]  /*01a0*/  S2UR UR8, SR_CgaCtaId ;  /* 0x00000000000879c3 */ /* 0x000e220000008800 */
[----:B------:R-:W-:Y:S01]  /*01b0*/  UMOV UR4, 0x400 ;  /* 0x0000040000047882 */ /* 0x000fe20000000000 */
[----:B------:R-:W-:Y:S01]  /*01c0*/  UMOV UR5, 0x1 ;  /* 0x0000000100057882 */ /* 0x000fe20000000000 */
[----:B------:R-:W-:Y:S02]  /*01d0*/  UMOV UR6, 0x2 ;  /* 0x0000000200067882 */ /* 0x000fe40000000000 */
[----:B------:R-:W-:-:S04]  /*01e0*/  UIADD3 UR6, -UR6, 0x100000, URZ ;  /* 0x0010000006067890 */ /* 0x000fc8000fffe13f */
[----:B------:R-:W-:Y:S02]  /*01f0*/  USHF.L.U32 UR7, UR6, 0xb, URZ ;  /* 0x0000000b06077899 */ /* 0x000fe4000800063f */
[----:B------:R-:W-:Y:S02]  /*0200*/  USHF.L.U32 UR6, UR6, 0x1, URZ ;  /* 0x0000000106067899 */ /* 0x000fe4000800063f */
[----:B0-----:R-:W-:Y:S02]  /*0210*/  ULEA UR8, UR8, UR4, 0x18 ;  /* 0x0000000408087291 */ /* 0x001fe4000f8ec03f */
[----:B------:R-:W-:-:S04]  /*0220*/  UIADD3 UR4, -UR5, 0x100000, URZ ;  /* 0x0010000005047890 */ /* 0x000fc8000fffe13f */
[----:B------:R-:W-:Y:S02]  /*0230*/  USHF.L.U32 UR5, UR4, 0xb, URZ ;  /* 0x0000000b04057899 */ /* 0x000fe4000800063f */
[----:B------:R-:W-:Y:S01]  /*0240*/  USHF.L.U32 UR4, UR4, 0x1, URZ ;  /* 0x0000000104047899 */ /* 0x000fe2000800063f */
[----:B------:R-:W0:Y:S11]  /*0250*/  FENCE.VIEW.ASYNC.S ;  /* 0x00000000000073c6 */ /* 0x000e360000000000 */
[----:B0-----:R0:W1:Y:S01]  /*0260*/  SYNCS.EXCH.64 URZ, [UR8], UR4 ;  /* 0x00000004083f75b2 */ /* 0x0010620008000100 */
[----:B------:R0:W2:Y:S01]  /*0270*/  SYNCS.EXCH.64 URZ, [UR8+0x190], UR6 ;  /* 0x00019006083f75b2 */ /* 0x0000a20008000100 */
[----:B------:R0:W3:Y:S01]  /*0280*/  SYNCS.EXCH.64 URZ, [UR8+0x8], UR4 ;  /* 0x00000804083f75b2 */ /* 0x0000e20008000100 */
[----:B------:R0:W4:Y:S01]  /*0290*/  SYNCS.EXCH.64 URZ, [UR8+0x198], UR6 ;  /* 0x00019806083f75b2 */ /* 0x0001220008000100 */
[----:B------:R0:W0:Y:S01]  /*02a0*/  SYNCS.EXCH.64 URZ, [UR8+0x10], UR4 ;  /* 0x00001004083f75b2 */ /* 0x0000220008000100 */
        /* <DEDUP_REMOVED lines=95> */
[----:B-1234-:R-:W-:Y:S01]  /*08a0*/  NOP ;  /* 0x0000000000007918 */ /* 0x01efe20000000000 */
.L_x_3:
[----:B0-----:R-:W-:Y:S05]  /*08b0*/  BSYNC B0 ;  /* 0x0000000000007941 */ /* 0x001fea0003800000 */
.L_x_2:
[----:B------:R-:W0:Y:S01]  /*08c0*/  SHFL.IDX PT, R12, R0, RZ, 0x1f ;  /* 0x00001fff000c7589 */ /* 0x000e2200000e0000 */
[----:B------:R-:W1:Y:S01]  /*08d0*/  S2UR UR12, SR_CTAID.X ;  /* 0x00000000000c79c3 */ /* 0x000e620000002500 */
[----:B------:R-:W-:Y:S02]  /*08e0*/  SHF.R.S32.HI R3, RZ, 0x1f, R4 ;  /* 0x0000001fff037819 */ /* 0x000fe40000011404 */
[----:B------:R-:W-:Y:S01]  /*08f0*/  ELECT P0, URZ, PT ;  /* 0x00000000003f782f */ /* 0x000fe20003800000 */
[----:B------:R-:W2:Y:S01]  /*0900*/  SHFL.IDX PT, R11, R0, RZ, 0x1f ;  /* 0x00001fff000b7589 */ /* 0x000ea200000e0000 */
[----:B------:R-:W-:Y:S01]  /*0910*/  ULDC UR4, c[0x0][0x150] ;  /* 0x0000540000047ab9 */ /* 0x000fe20000000800 */
[----:B------:R-:W-:Y:S02]  /*0920*/  LEA.HI R3, R3, R4, RZ, 0x7 ;  /* 0x0000000403037211 */ /* 0x000fe400078f38ff */
[----:B------:R-:W-:Y:S01]  /*0930*/  ELECT P1, URZ, PT ;  /* 0x00000000003f782f */ /* 0x000fe20003820000 */
[----:B------:R-:W3:Y:S01]  /*0940*/  S2R R6, SR_CTAID.Y ;  /* 0x0000000000067919 */ /* 0x000ee20000002600 */
[----:B------:R-:W4:Y:S01]  /*0950*/  LDC R14, c[0x0][0x144] ;  /* 0x00005100ff0e7b82 */ /* 0x000f220000000800 */
[----:B------:R-:W-:Y:S01]  /*0960*/  LOP3.LUT R3, R3, 0xffffff80, RZ, 0xc0, !PT ;  /* 0xffffff8003037812 */ /* 0x000fe200078ec0ff */
[----:B------:R-:W-:Y:S01]  /*0970*/  UMOV UR11, 0x80 ;  /* 0x00000080000b7882 */ /* 0x000fe20000000000 */
[----:B------:R-:W5:Y:S01]  /*0980*/  SHFL.IDX PT, R16, R7, RZ, 0x1f ;  /* 0x00001fff07107589 */ /* 0x000f6200000e0000 */
[----:B------:R-:W-:Y:S01]  /*0990*/  NOP ;  /* 0x0000000000007918 */ /* 0x000fe20000000000 */
[----:B------:R-:W-:Y:S01]  /*09a0*/  NOP ;  /* 0x0000000000007918 */ /* 0x000fe20000000000 */
[----:B------:R-:W-:Y:S01]  /*09b0*/  IMAD.IADD R5, R4, 0x1, -R3 ;  /* 0x0000000104057824 */ /* 0x000fe200078e0a03 */
[C---:B------:R-:W-:Y:S01]  /*09c0*/  ISETP.NE.AND P4, PT, R10.reuse, RZ, PT ;  /* 0x000000ff0a00720c */ /* 0x040fe20003f85270 */
[----:B------:R-:W5:Y:S01]  /*09d0*/  LDC R15, c[0x0][0x140] ;  /* 0x00005000ff0f7b82 */ /* 0x000f620000000800 */
[----:B------:R-:W-:-:S02]  /*09e0*/  VIADD R36, R10, 0xffffffff ;  /* 0xffffffff0a247836 */ /* 0x000fc40000000000 */
[----:B------:R-:W-:Y:S01]  /*09f0*/  SHF.R.S32.HI R8, RZ, 0x1f, R5 ;  /* 0x0000001fff087819 */ /* 0x000fe20000011405 */
[----:B------:R-:W-:Y:S02]  /*0a00*/  IMAD.MOV.U32 R64, RZ, RZ, 0x1 ;  /* 0x00000001ff407424 */ /* 0x000fe400078e00ff */
[----:B------:R-:W-:Y:S02]  /*0a10*/  ISETP.GE.U32.AND P6, PT, R36, 0x2, PT ;  /* 0x000000022400780c */ /* 0x000fe40003fc6070 */
[----:B0-----:R-:W-:Y:S01]  /*0a20*/  ISETP.NE.OR P0, PT, R12, RZ, !P0 ;  /* 0x000000ff0c00720c */ /* 0x001fe20004705670 */
[----:B------:R-:W0:Y:S01]  /*0a30*/  LDC R25, c[0x0][0x148] ;  /* 0x00005200ff197b82 */ /* 0x000e220000000800 */
[----:B-1----:R-:W-:Y:S02]  /*0a40*/  I2FP.F32.U32 R12, UR12 ;  /* 0x0000000c000c7c45 */ /* 0x002fe40008201000 */
[----:B------:R-:W-:Y:S02]  /*0a50*/  LEA.HI R3, R8, R5, RZ, 0x3 ;  /* 0x0000000508037211 */ /* 0x000fe400078f18ff */
[----:B--2---:R-:W-:Y:S01]  /*0a60*/  ISETP.NE.OR P1, PT, R11, RZ, !P1 ;  /* 0x000000ff0b00720c */ /* 0x004fe20004f25670 */
[----:B------:R-:W-:Y:S01]  /*0a70*/  FMUL R13, R12, UR4 ;  /* 0x000000040c0d7c20 */ /* 0x000fe20008400000 */
[--C-:B------:R-:W-:Y:S01]  /*0a80*/  SHF.R.S32.HI R0, RZ, 0x3, R3.reuse ;  /* 0x00000003ff007819 */ /* 0x100fe20000011403 */
[----:B------:R-:W-:Y:S01]  /*0a90*/  ULDC UR4, c[0x0][0x154] ;  /* 0x0000550000047ab9 */ /* 0x000fe20000000800 */
[----:B------:R-:W-:-:S02]  /*0aa0*/  SHF.R.S32.HI R3, RZ, 0x1f, R3 ;  /* 0x0000001fff037819 */ /* 0x000fc40000011403 */
[----:B------:R-:W-:Y:S01]  /*0ab0*/  SHF.R.S32.HI R12, RZ, 0x1f, R9 ;  /* 0x0000001fff0c7819 */ /* 0x000fe20000011409 */
[----:B------:R-:W1:Y:S01]  /*0ac0*/  F2I.U32.TRUNC.NTZ R13, R13 ;  /* 0x0000000d000d7305 */ /* 0x000e62000020f000 */
[----:B------:R-:W-:Y:S01]  /*0ad0*/  LEA.HI R11, R3, R0, RZ, 0x2 ;  /* 0x00000000030b7211 */ /* 0x000fe200078f10ff */
[----:B------:R-:W-:Y:S01]  /*0ae0*/  VOTEU.ALL UP1, P0 ;  /* 0x00000000003f7886 */ /* 0x000fe20000020000 */
[----:B------:R-:W-:Y:S01]  /*0af0*/  LEA.HI R12, R12, R9, RZ, 0x2 ;  /* 0x000000090c0c7211 */ /* 0x000fe200078f10ff */
[----:B------:R-:W-:Y:S01]  /*0b00*/  VOTEU.ALL UP0, P0 ;  /* 0x00000000003f7886 */ /* 0x000fe20000000000 */
[----:B------:R-:W-:Y:S01]  /*0b10*/  SHF.R.S32.HI R3, RZ, 0x1f, R2 ;  /* 0x0000001fff037819 */ /* 0x000fe20000011402 */
[----:B------:R-:W-:Y:S01]  /*0b20*/  VOTEU.ALL UP2, P1 ;  /* 0x00000000003f7886 */ /* 0x000fe20000840000 */
[----:B------:R-:W-:Y:S01]  /*0b30*/  LOP3.LUT R11, R11, 0xfffffffc, RZ, 0xc0, !PT ;  /* 0xfffffffc0b0b7812 */ /* 0x000fe200078ec0ff */
[----:B------:R-:W2:Y:S01]  /*0b40*/  @!UP1 S2UR UR7, SR_CgaCtaId ;  /* 0x00000000000799c3 */ /* 0x000ea20000008800 */
[----:B------:R-:W-:Y:S01]  /*0b50*/  LOP3.LUT R12, R12, 0x3ffffffc, RZ, 0xc0, !PT ;  /* 0x3ffffffc0c0c7812 */ /* 0x000fe200078ec0ff */
[----:B------:R-:W-:Y:S01]  /*0b60*/  @!UP1 UMOV UR6, 0x400 ;  /* 0x0000040000069882 */ /* 0x000fe20000000000 */
[----:B------:R-:W-:Y:S01]  /*0b70*/  LEA.HI R3, R3, R2, RZ, 0x2 ;  /* 0x0000000203037211 */ /* 0x000fe200078f10ff */
[----:B------:R-:W-:Y:S01]  /*0b80*/  IMAD.IADD R11, R0, 0x1, -R11 ;  /* 0x00000001000b7824 */ /* 0x000fe200078e0a0b */
[----:B------:R-:W-:Y:S01]  /*0b90*/  @!UP2 UMOV UR9, 0x400 ;  /* 0x000004000009a882 */ /* 0x000fe20000000000 */
[----:B------:R-:W-:Y:S01]  /*0ba0*/  IMAD.IADD R12, R9, 0x1, -R12 ;  /* 0x00000001090c7824 */ /* 0x000fe200078e0a0c */
[----:B------:R-:W-:Y:S01]  /*0bb0*/  LOP3.LUT R3, R3, 0xfffffffc, RZ, 0xc0, !PT ;  /* 0xfffffffc03037812 */ /* 0x000fe200078ec0ff */
[----:B------:R-:W0:Y:S01]  /*0bc0*/  @!UP2 S2UR UR10, SR_CgaCtaId ;  /* 0x00000000000aa9c3 */ /* 0x000e220000008800 */
[----:B-1----:R-:W-:Y:S01]  /*0bd0*/  IMAD.MOV R13, RZ, RZ, -R13 ;  /* 0x000000ffff0d7224 */ /* 0x002fe200078e0a0d */
[----:B------:R-:W-:Y:S01]  /*0be0*/  VOTEU.ALL UP3, P1 ;  /* 0x00000000003f7886 */ /* 0x000fe20000860000 */
[----:B------:R-:W-:Y:S01]  /*0bf0*/  IMAD R11, R12, 0x4, R11 ;  /* 0x000000040c0b7824 */ /* 0x000fe200078e020b */
[----:B------:R-:W-:Y:S01]  /*0c00*/  VOTEU.ALL UP4, P1 ;  /* 0x00000000003f7886 */ /* 0x000fe20000880000 */
[----:B------:R-:W-:Y:S01]  /*0c10*/  IMAD.IADD R9, R2, 0x1, -R3 ;  /* 0x0000000102097824 */ /* 0x000fe200078e0a03 */
[----:B---3--:R-:W-:Y:S01]  /*0c20*/  I2FP.F32.U32 R2, R6 ;  /* 0x0000000600027245 */ /* 0x008fe20000201000 */
[----:B----4-:R-:W-:Y:S01]  /*0c30*/  IMAD R21, R14, R13, UR12 ;  /* 0x0000000c0e157e24 */ /* 0x010fe2000f8e020d */
[----:B------:R-:W-:Y:S01]  /*0c40*/  LEA.HI R0, R11, R11, RZ, 0x1 ;  /* 0x0000000b0b007211 */ /* 0x000fe200078f08ff */
[----:B------:R-:W-:Y:S01]  /*0c50*/  VOTEU.ALL UP5, P1 ;  /* 0x00000000003f7886 */ /* 0x000fe200008a0000 */
[----:B-----5:R-:W-:Y:S01]  /*0c60*/  ISETP.EQ.U32.AND P2, PT, R15, 0x1, PT ;  /* 0x000000010f00780c */ /* 0x020fe20003f42070 */
[----:B------:R-:W-:Y:S01]  /*0c70*/  FMUL R3, R2, UR4 ;  /* 0x0000000402037c20 */ /* 0x000fe20008400000 */
[----:B------:R-:W-:Y:S01]  /*0c80*/  LOP3.LUT R2, R0, 0xfffffffe, RZ, 0xc0, !PT ;  /* 0xfffffffe00027812 */ /* 0x000fe200078ec0ff */
[----:B------:R-:W-:Y:S01]  /*0c90*/  IMAD.SHL.U32 R0, R11, 0x4, RZ ;  /* 0x000000040b007824 */ /* 0x000fe200078e00ff */
[----:B------:R-:W-:Y:S01]  /*0ca0*/  UMOV UR4, 0x20 ;  /* 0x0000002000047882 */ /* 0x000fe20000000000 */
[----:B------:R-:W-:Y:S01]  /*0cb0*/  R2UR UR43, R16 ;  /* 0x00000000102b72ca */ /* 0x000fe200000e0000 */
[----:B------:R-:W-:-:S04]  /*0cc0*/  @!UP1 UIADD3 UR4, -UR4, 0x100000, URZ ;  /* 0x0010000004049890 */ /* 0x000fc8000fffe13f */
[----:B------:R-:W-:Y:S02]  /*0cd0*/  @!UP1 USHF.L.U32 UR5, UR4, 0xb, URZ ;  /* 0x0000000b04059899 */ /* 0x000fe4000800063f */
[----:B------:R-:W-:Y:S01]  /*0ce0*/  @!UP1 USHF.L.U32 UR4, UR4, 0x1, URZ ;  /* 0x0000000104049899 */ /* 0x000fe2000800063f */
[C---:B------:R-:W-:Y:S01]  /*0cf0*/  IMAD.IADD R2, R11.reuse, 0x1, -R2 ;  /* 0x000000010b027824 */ /* 0x040fe200078e0a02 */
[----:B------:R-:W1:Y:S01]  /*0d00*/  F2I.U32.TRUNC.NTZ R3, R3 ;  /* 0x0000000300037305 */ /* 0x000e62000020f000 */
[----:B--2---:R-:W-:Y:S01]  /*0d10*/  @!UP1 ULEA UR8, UR7, UR6, 0x18 ;  /* 0x0000000607089291 */ /* 0x004fe2000f8ec03f */
[----:B------:R-:W-:Y:S01]  /*0d20*/  LOP3.LUT R65, R11, 0xc, R0, 0x78, !PT ;  /* 0x0000000c0b417812 */ /* 0x000fe200078e7800 */
[----:B------:R-:W-:-:S04]  /*0d30*/  @!UP2 UIADD3 UR6, -UR11, 0x100000, URZ ;  /* 0x001000000b06a890 */ /* 0x000fc8000fffe13f */
[----:B------:R-:W-:Y:S02]  /*0d40*/  @!UP2 USHF.L.U32 UR7, UR6, 0xb, URZ ;  /* 0x0000000b0607a899 */ /* 0x000fe4000800063f */
[----:B------:R-:W-:Y:S01]  /*0d50*/  @!UP2 USHF.L.U32 UR6, UR6, 0x1, URZ ;  /* 0x000000010606a899 */ /* 0x000fe2000800063f */
[----:B------:R-:W-:Y:S01]  /*0d60*/  ISETP.NE.AND P3, PT, R2, R21, PT ;  /* 0x000000150200720c */ /* 0x000fe20003f65270 */
[----:B------:R-:W-:Y:S01]  /*0d70*/  VOTEU.ALL UP1, P0 ;  /* 0x00000000003f7886 */ /* 0x000fe20000020000 */
[----:B0-----:R-:W-:Y:S01]  /*0d80*/  @!UP2 ULEA UR9, UR10, UR9, 0x18 ;  /* 0x000000090a09a291 */ /* 0x001fe2000f8ec03f */
[----:B------:R-:W-:Y:S01]  /*0d90*/  LOP3.LUT P0, RZ, R5, 0x7, RZ, 0xc0, !PT ;  /* 0x0000000705ff7812 */ /* 0x000fe2000780c0ff */
[----:B------:R-:W-:Y:S01]  /*0da0*/  VOTEU.ALL UP2, P1 ;  /* 0x00000000003f7886 */ /* 0x000fe20000840000 */
[----:B------:R-:W-:Y:S02]  /*0db0*/  ISETP.NE.AND P1, PT, R9, 0x3, PT ;  /* 0x000000030900780c */ /* 0x000fe40003f25270 */
[----:B------:R-:W-:-:S02]  /*0dc0*/  ISETP.LT.U32.AND P0, PT, R65, 0x2, !P0 ;  /* 0x000000024100780c */ /* 0x000fc40004701070 */
[----:B------:R-:W-:Y:S01]  /*0dd0*/  ISETP.EQ.OR P1, PT, R9, RZ, !P1 ;  /* 0x000000ff0900720c */ /* 0x000fe20004f22670 */
[----:B------:R-:W0:Y:S02]  /*0de0*/  FENCE.VIEW.ASYNC.S ;  /* 0x00000000000073c6 */ /* 0x000e240000000000 */
[----:B0-----:R0:W2:Y:S01]  /*0df0*/  @!UP0 SYNCS.EXCH.64 URZ, [UR8+0x350], UR4 ;  /* 0x00035004083f85b2 */ /* 0x0010a20008000100 */
[----:B-1----:R-:W-:Y:S01]  /*0e00*/  IMAD.MOV R20, RZ, RZ, -R3 ;  /* 0x000000ffff147224 */ /* 0x002fe200078e0a03 */
[----:B------:R-:W-:-:S03]  /*0e10*/  @P3 LEA.HI R0, R65, R65, RZ, 0x1 ;  /* 0x0000004141003211 */ /* 0x000fc600078f08ff */
[----:B------:R-:W-:Y:S01]  /*0e20*/  IMAD R3, R25, R20, R6 ;  /* 0x0000001419037224 */ /* 0x000fe200078e0206 */
[----:B------:R-:W-:Y:S02]  /*0e30*/  ISETP.EQ.AND P1, PT, R10, RZ, P1 ;  /* 0x000000ff0a00720c */ /* 0x000fe40000f22270 */
[----:B------:R-:W-:Y:S02]  /*0e40*/  @P3 SHF.R.S32.HI R0, RZ, 0x1, R0 ;  /* 0x00000001ff003819 */ /* 0x000fe40000011400 */
[----:B------:R-:W-:Y:S02]  /*0e50*/  SEL R23, RZ, 0x1, !P1 ;  /* 0x00000001ff177807 */ /* 0x000fe40004800000 */
[----:B------:R-:W-:Y:S02]  /*0e60*/  @P3 ISETP.NE.AND P5, PT, R0, R3, PT ;  /* 0x000000030000320c */ /* 0x000fe40003fa5270 */
[----:B------:R-:W-:Y:S01]  /*0e70*/  SEL R3, RZ, 0x1, !P0 ;  /* 0x00000001ff037807 */ /* 0x000fe20004000000 */
[----:B------:R0:W1:Y:S01]  /*0e80*/  @!UP1 SYNCS.EXCH.64 URZ, [UR8+0x358], UR4 ;  /* 0x00035804083f95b2 */ /* 0x0000620008000100 */
[----:B------:R-:W-:Y:S01]  /*0e90*/  NOP ;  /* 0x0000000000007918 */ /* 0x000fe20000000000 */
[----:B------:R-:W-:-:S02]  /*0ea0*/  @P3 SEL R64, RZ, 0x1, P5 ;  /* 0x00000001ff403807 */ /* 0x000fc40002800000 */
[----:B------:R-:W-:Y:S02]  /*0eb0*/  SEL R23, R23, 0x2, P6 ;  /* 0x0000000217177807 */ /* 0x000fe40003000000 */
[----:B------:R-:W-:Y:S01]  /*0ec0*/  LOP3.LUT R64, R64, R3, RZ, 0xc0, !PT ;  /* 0x0000000340407212 */ /* 0x000fe200078ec0ff */
[----:B------:R0:W3:Y:S01]  /*0ed0*/  @!UP2 SYNCS.EXCH.64 URZ, [UR9+0x330], UR6 ;  /* 0x00033006093fa5b2 */ /* 0x0000e20008000100 */
[----:B------:R0:W4:Y:S01]  /*0ee0*/  @!UP3 SYNCS.EXCH.64 URZ, [UR9+0x338], UR6 ;  /* 0x00033806093fb5b2 */ /* 0x0001220008000100 */
[----:B------:R0:W0:Y:S01]  /*0ef0*/  @!UP4 SYNCS.EXCH.64 URZ, [UR9+0x340], UR6 ;  /* 0x00034006093fc5b2 */ /* 0x0000220008000100 */
[----:B------:R0:W0:Y:S01]  /*0f00*/  @!UP5 SYNCS.EXCH.64 URZ, [UR9+0x348], UR6 ;  /* 0x00034806093fd5b2 */ /* 0x0000220008000100 */
[----:B------:R-:W-:Y:S01]  /*0f10*/  NOP ;  /* 0x0000000000007918 */ /* 0x000fe20000000000 */
[----:B--2---:R-:W-:Y:S05]  /*0f20*/  @!P2 BRA `(.L_x_4) ;  /* 0x000000000008a947 */ /* 0x004fea0003800000 */
[----:B01-34-:R-:W-:Y:S01]  /*0f30*/  UCGABAR_ARV ;  /* 0x00000000000079c7 */ /* 0x01bfe20008000000 */
[----:B------:R-:W-:Y:S05]  /*0f40*/  BRA `(.L_x_5) ;  /* 0x0000000000047947 */ /* 0x000fea0003800000 */
.L_x_4:
[----:B01-34-:R-:W-:Y:S01]  /*0f50*/  NOP ;  /* 0x0000000000007918 */ /* 0x01bfe20000000000 */
.L_x_5:
[----:B------:R-:W-:Y:S01]  /*0f60*/  ULDC.64 UR4, c[0x0][0x598] ;  /* 0x0001660000047ab9 */ /* 0x000fe20000000a00 */
[----:B------:R-:W-:Y:S01]  /*0f70*/  ULDC.64 UR36, c[0x0][0x208] ;  /* 0x0000820000247ab9 */ /* 0x000fe20000000a00 */
[----:B------:R-:W-:-:S04]  /*0f80*/  ISETP.NE.U32.AND P0, PT, RZ, UR4, PT ;  /* 0x00000004ff007c0c */ /* 0x000fc8000bf05070 */
[----:B------:R-:W-:-:S13]  /*0f90*/  ISETP.NE.AND.EX P0, PT, RZ, UR5, PT, P0 ;  /* 0x00000005ff007c0c */ /* 0x000fda000bf05300 */
[----:B------:R-:W-:Y:S05]  /*0fa0*/  @!P0 BRA `(.L_x_6) ;  /* 0x00000000001c8947 */ /* 0x000fea0003800000 */
[----:B------:R-:W0:Y:S02]  /*0fb0*/  LDC.64 R2, c[0x0][0x598] ;  /* 0x00016600ff027b82 */ /* 0x000e240000000a00 */
[----:B0-----:R-:W2:Y:S02]  /*0fc0*/  LDG.E.64 R2, desc[UR36][R2.64] ;  /* 0x0000002402027981 */ /* 0x001ea4000c1e1b00 */
[----:B--2---:R-:W-:-:S04]  /*0fd0*/  ISETP.NE.U32.AND P0, PT, R2, RZ, PT ;  /* 0x000000ff0200720c */ /* 0x004fc80003f05070 */
[----:B------:R-:W-:-:S13]  /*0fe0*/  ISETP.NE.AND.EX P0, PT, R3, RZ, PT, P0 ;  /* 0x000000ff0300720c */ /* 0x000fda0003f05300 */
[----:B------:R-:W-:Y:S05]  /*0ff0*/  @!P0 BRA `(.L_x_6) ;  /* 0x0000000000088947 */ /* 0x000fea0003800000 */
[----:B------:R0:W5:Y:S01]  /*1000*/  LD.E R66, desc[UR36][R2.64] ;  /* 0x0000002402427980 */ /* 0x000162000c101900 */
[----:B------:R-:W-:Y:S05]  /*1010*/  BRA `(.L_x_7) ;  /* 0x0000000000247947 */ /* 0x000fea0003800000 */
.L_x_6:
[----:B------:R-:W-:Y:S02]  /*1020*/  ULDC.64 UR4, c[0x0][0x588] ;  /* 0x0001620000047ab9 */ /* 0x000fe40000000a00 */
[----:B------:R-:W-:-:S04]  /*1030*/  ISETP.NE.U32.AND P0, PT, RZ, UR4, PT ;  /* 0x00000004ff007c0c */ /* 0x000fc8000bf05070 */
[----:B------:R-:W-:-:S13]  /*1040*/  ISETP.NE.AND.EX P0, PT, RZ, UR5, PT, P0 ;  /* 0x00000005ff007c0c */ /* 0x000fda000bf05300 */
[----:B------:R-:W-:Y:S05]  /*1050*/  @!P0 BRA `(.L_x_8) ;  /* 0x00000000000c8947 */ /* 0x000fea0003800000 */
[----:B------:R-:W0:Y:S02]  /*1060*/  LDC.64 R66, c[0x0][0x588] ;  /* 0x00016200ff427b82 */ /* 0x000e240000000a00 */
[----:B0-----:R1:W5:Y:S01]  /*1070*/  LDG.E R66, desc[UR36][R66.64] ;  /* 0x0000002442427981 */ /* 0x001362000c1e1900 */
[----:B------:R-:W-:Y:S05]  /*1080*/  BRA `(.L_x_7) ;  /* 0x0000000000087947 */ /* 0x000fea0003800000 */
.L_x_8:
[----:B------:R-:W-:Y:S02]  /*1090*/  ULDC UR4, c[0x0][0x580] ;  /* 0x0001600000047ab9 */ /* 0x000fe40000000800 */
[----:B------:R-:W-:-:S07]  /*10a0*/  IMAD.U32 R66, RZ, RZ, UR4 ;  /* 0x00000004ff427e24 */ /* 0x000fce000f8e00ff */
.L_x_7:
[----:B------:R-:W-:Y:S02]  /*10b0*/  ULDC.64 UR4, c[0x0][0x5a0] ;  /* 0x0001680000047ab9 */ /* 0x000fe40000000a00 */
[----:B------:R-:W-:-:S04]  /*10c0*/  ISETP.NE.U32.AND P0, PT, RZ, UR4, PT ;  /* 0x00000004ff007c0c */ /* 0x000fc8000bf05070 */
[----:B------:R-:W-:-:S13]  /*10d0*/  ISETP.NE.AND.EX P0, PT, RZ, UR5, PT, P0 ;  /* 0x00000005ff007c0c */ /* 0x000fda000bf05300 */
[----:B------:R-:W-:Y:S05]  /*10e0*/  @!P0 BRA `(.L_x_9) ;  /* 0x00000000001c8947 */ /* 0x000fea0003800000 */
[----:B0-----:R-:W0:Y:S02]  /*10f0*/  LDC.64 R2, c[0x0][0x5a0] ;  /* 0x00016800ff027b82 */ /* 0x001e240000000a00 */
[----:B0-----:R-:W2:Y:S02]  /*1100*/  LDG.E.64 R2, desc[UR36][R2.64] ;  /* 0x0000002402027981 */ /* 0x001ea4000c1e1b00 */
[----:B--2---:R-:W-:-:S04]  /*1110*/  ISETP.NE.U32.AND P0, PT, R2, RZ, PT ;  /* 0x000000ff0200720c */ /* 0x004fc80003f05070 */
[----:B------:R-:W-:-:S13]  /*1120*/  ISETP.NE.AND.EX P0, PT, R3, RZ, PT, P0 ;  /* 0x000000ff0300720c */ /* 0x000fda0003f05300 */
[----:B------:R-:W-:Y:S05]  /*1130*/  @!P0 BRA `(.L_x_9) ;  /* 0x0000000000088947 */ /* 0x000fea0003800000 */
[----:B-1----:R0:W5:Y:S01]  /*1140*/  LD.E R67, desc[UR36][R2.64] ;  /* 0x0000002402437980 */ /* 0x002162000c101900 */
[----:B------:R-:W-:Y:S05]  /*1150*/  BRA `(.L_x_10) ;  /* 0x0000000000247947 */ /* 0x000fea0003800000 */
.L_x_9:
[----:B------:R-:W-:Y:S02]  /*1160*/  ULDC.64 UR4, c[0x0][0x590] ;  /* 0x0001640000047ab9 */ /* 0x000fe40000000a00 */
[----:B------:R-:W-:-:S04]  /*1170*/  ISETP.NE.U32.AND P0, PT, RZ, UR4, PT ;  /* 0x00000004ff007c0c */ /* 0x000fc8000bf05070 */
[----:B------:R-:W-:-:S13]  /*1180*/  ISETP.NE.AND.EX P0, PT, RZ, UR5, PT, P0 ;  /* 0x00000005ff007c0c */ /* 0x000fda000bf05300 */
[----:B------:R-:W-:Y:S05]  /*1190*/  @!P0 BRA `(.L_x_11) ;  /* 0x00000000000c8947 */ /* 0x000fea0003800000 */
[----:B0-----:R-:W1:Y:S02]  /*11a0*/  LDC.64 R2, c[0x0][0x590] ;  /* 0x00016400ff027b82 */ /* 0x001e640000000a00 */
[----:B-1----:R1:W5:Y:S01]  /*11b0*/  LDG.E R67, desc[UR36][R2.64] ;  /* 0x0000002402437981 */ /* 0x002362000c1e1900 */
[----:B------:R-:W-:Y:S05]  /*11c0*/  BRA `(.L_x_10) ;  /* 0x0000000000087947 */ /* 0x000fea0003800000 */
.L_x_11:
[----:B------:R-:W-:Y:S02]  /*11d0*/  ULDC UR4, c[0x0][0x584] ;  /* 0x0001610000047ab9 */ /* 0x000fe40000000800 */
[----:B-1----:R-:W-:-:S07]  /*11e0*/  IMAD.U32 R67, RZ, RZ, UR4 ;  /* 0x00000004ff437e24 */ /* 0x002fce000f8e00ff */
.L_x_10:
[----:B01----:R-:W0:Y:S01]  /*11f0*/  LDC R2, c[0x0][0x65c] ;  /* 0x00019700ff027b82 */ /* 0x003e220000000800 */
[----:B------:R-:W-:Y:S01]  /*1200*/  ULDC UR6, c[0x0][0x28c] ;  /* 0x0000a30000067ab9 */ /* 0x000fe20000000800 */
[----:B------:R-:W-:Y:S01]  /*1210*/  ISETP.NE.AND P0, PT, R10, 0x2, PT ;  /* 0x000000020a00780c */ /* 0x000fe20003f05270 */
[----:B------:R-:W-:Y:S01]  /*1220*/  UIADD3 UR6, UR6, 0xf, URZ ;  /* 0x0000000f06067890 */ /* 0x000fe2000fffe03f */
[----:B------:R-:W-:Y:S01]  /*1230*/  IMAD.U32 R10, RZ, RZ, UR12 ;  /* 0x0000000cff0a7e24 */ /* 0x000fe2000f8e00ff */
[----:B------:R-:W-:Y:S01]  /*1240*/  UMOV UR38, URZ ;  /* 0x0000003f00267c82 */ /* 0x000fe20008000000 */
[----:B------:R-:W-:Y:S01]  /*1250*/  UMOV UR39, URZ ;  /* 0x0000003f00277c82 */ /* 0x000fe20008000000 */
[----:B------:R-:W-:Y:S01]  /*1260*/  USHF.R.S32.HI UR7, URZ, 0x1f, UR6 ;  /* 0x0000001f3f077899 */ /* 0x000fe20008011406 */
[----:B------:R-:W-:-:S03]  /*1270*/  ULDC.64 UR8, c[0x0][0x650] ;  /* 0x0001940000087ab9 */ /* 0x000fc60000000a00 */
[----:B------:R-:W-:-:S04]  /*1280*/  ULEA.HI UR7, UR7, UR6, URZ, 0x4 ;  /* 0x0000000607077291 */ /* 0x000fc8000f8f203f */
[----:B------:R-:W-:Y:S01]  /*1290*/  USHF.R.S32.HI UR40, URZ, 0x4, UR7 ;  /* 0x000000043f287899 */ /* 0x000fe20008011407 */
[----:B0-----:R-:W-:-:S13]  /*12a0*/  ISETP.NE.AND P1, PT, R2, 0x1, PT ;  /* 0x000000010200780c */ /* 0x001fda0003f25270 */
[----:B------:R-:W0:Y:S01]  /*12b0*/  @P1 LDC R17, c[0x0][0x10] ;  /* 0x00000400ff111b82 */ /* 0x000e220000000800 */
[----:B------:R-:W-:Y:S02]  /*12c0*/  @P1 IMAD.MOV.U32 R7, RZ, RZ, RZ ;  /* 0x000000ffff071224 */ /* 0x000fe400078e00ff */
[----:B------:R-:W-:-:S05]  /*12d0*/  @P1 IMAD.MOV.U32 R11, RZ, RZ, RZ ;  /* 0x000000ffff0b1224 */ /* 0x000fca00078e00ff */
[----:B------:R-:W1:Y:S01]  /*12e0*/  @!P1 LDC R3, c[0x0][0xc] ;  /* 0x00000300ff039b82 */ /* 0x000e620000000800 */
[----:B------:R-:W-:Y:S01]  /*12f0*/  ULDC UR4, c[0x0][0xc] ;  /* 0x0000030000047ab9 */ /* 0x000fe20000000800 */
[----:B------:R-:W-:Y:S02]  /*1300*/  ULDC UR5, c[0x0][0x10] ;  /* 0x0000040000057ab9 */ /* 0x000fe40000000800 */
[----:B------:R-:W-:-:S04]  /*1310*/  UIMAD.WIDE.U32 UR4, UR4, UR5, URZ ;  /* 0x00000005040472a5 */ /* 0x000fc8000f8e003f */
[----:B------:R-:W2:Y:S01]  /*1320*/  LDC R0, c[0x0][0x14] ;  /* 0x00000500ff007b82 */ /* 0x000ea20000000800 */
[----:B0-----:R-:W-:-:S04]  /*1330*/  @P1 IMAD.WIDE.U32 R16, R17, UR12, R6 ;  /* 0x0000000c11101c25 */ /* 0x001fc8000f8e0006 */
[----:B------:R-:W-:Y:S02]  /*1340*/  @P1 IMAD.IADD R17, R17, 0x1, R11 ;  /* 0x0000000111111824 */ /* 0x000fe400078e020b */
[----:B------:R-:W-:Y:S02]  /*1350*/  IMAD.MOV.U32 R11, RZ, RZ, RZ ;  /* 0x000000ffff0b7224 */ /* 0x000fe400078e00ff */
[----:B-1----:R-:W-:-:S04]  /*1360*/  @!P1 IMAD.WIDE.U32 R10, R6, R3, R10 ;  /* 0x00000003060a9225 */ /* 0x002fc800078e000a */
[----:B------:R-:W-:Y:S02]  /*1370*/  @!P1 IMAD.MOV.U32 R16, RZ, RZ, R10 ;  /* 0x000000ffff109224 */ /* 0x000fe400078e000a */
[----:B--2---:R-:W-:-:S04]  /*1380*/  IMAD.WIDE.U32 R12, R0, UR4, RZ ;  /* 0x00000004000c7c25 */ /* 0x004fc8000f8e00ff */
[----:B------:R-:W-:Y:S01]  /*1390*/  IMAD R3, R0, UR5, RZ ;  /* 0x0000000500037c24 */ /* 0x000fe2000f8e02ff */
[----:B------:R0:W-:Y:S01]  /*13a0*/  STL.64 [R1], R12 ;  /* 0x0000000c01007387 */ /* 0x0001e20000100a00 */
[----:B------:R-:W-:Y:S02]  /*13b0*/  @!P1 IMAD.MOV.U32 R17, RZ, RZ, R11 ;  /* 0x000000ffff119224 */ /* 0x000fe400078e000b */
[----:B------:R-:W-:Y:S01]  /*13c0*/  IMAD.IADD R0, R13, 0x1, R3 ;  /* 0x000000010d007824 */ /* 0x000fe200078e0203 */
[----:B------:R-:W-:Y:S06]  /*13d0*/  @P0 BRA `(.L_x_12) ;  /* 0x0000000000200947 */ /* 0x000fec0003800000 */
[----:B------:R-:W-:Y:S01]  /*13e0*/  UISETP.GE.U32.AND UP0, UPT, UR40, 0x32, UPT ;  /* 0x000000322800788c */ /* 0x000fe2000bf06070 */
[----:B------:R-:W-:Y:S01]  /*13f0*/  IADD3 R16, P0, R16, R12, RZ ;  /* 0x0000000c10107210 */ /* 0x000fe20007f1e0ff */
[----:B------:R-:W-:Y:S01]  /*1400*/  UIMAD.WIDE.U32 UR4, UR40, 0x51eb851f, URZ ;  /* 0x51eb851f280478a5 */ /* 0x000fe2000f8e003f */
[----:B------:R-:W-:-:S03]  /*1410*/  UMOV UR39, URZ ;  /* 0x0000003f00277c82 */ /* 0x000fc60008000000 */
[----:B------:R-:W-:Y:S01]  /*1420*/  USHF.R.U32.HI UR4, URZ, 0x4, UR5 ;  /* 0x000000043f047899 */ /* 0x000fe20008011605 */
[----:B------:R-:W-:-:S03]  /*1430*/  IMAD.X R17, R0, 0x1, R17, P0 ;  /* 0x0000000100117824 */ /* 0x000fc600000e0611 */
[----:B------:R-:W-:Y:S02]  /*1440*/  UIMAD UR38, UR4, -0x32, UR40 ;  /* 0xffffffce042678a4 */ /* 0x000fe4000f8e0228 */
[----:B------:R-:W-:-:S12]  /*1450*/  @UP0 ULOP3.LUT UR39, UR4, 0x1, URZ, 0xc0, !UPT ;  /* 0x0000000104270892 */ /* 0x000fd8000f8ec03f */
.L_x_12:
[----:B------:R-:W-:Y:S01]  /*1460*/  ISETP.GE.U32.AND P0, PT, R16, UR8, PT ;  /* 0x0000000810007c0c */ /* 0x000fe2000bf06070 */
[----:B------:R-:W-:Y:S01]  /*1470*/  IMAD.MOV.U32 R22, RZ, RZ, -0x1 ;  /* 0xffffffffff167424 */ /* 0x000fe200078e00ff */
[----:B------:R-:W-:Y:S01]  /*1480*/  PRMT R3, RZ, 0x7610, R3 ;  /* 0x00007610ff037816 */ /* 0x000fe20000000003 */
[----:B------:R-:W-:Y:S01]  /*1490*/  IMAD.MOV.U32 R18, RZ, RZ, -0x1 ;  /* 0xffffffffff127424 */ /* 0x000fe200078e00ff */
[----:B------:R-:W-:Y:S01]  /*14a0*/  ISETP.GE.U32.AND.EX P0, PT, R17, UR9, PT, P0 ;  /* 0x0000000911007c0c */ /* 0x000fe2000bf06100 */
[----:B------:R-:W-:-:S12]  /*14b0*/  IMAD.MOV.U32 R19, RZ, RZ, -0x1 ;  /* 0xffffffffff137424 */ /* 0x000fd800078e00ff */
[----:B------:R-:W-:Y:S05]  /*14c0*/  @P0 BRA `(.L_x_13) ;  /* 0x0000000400280947 */ /* 0x000fea0003800000 */
[----:B------:R-:W1:Y:S01]  /*14d0*/  LDC.64 R26, c[0x0][0x628] ;  /* 0x00018a00ff1a7b82 */ /* 0x000e620000000a00 */
[----:B------:R-:W-:Y:S02]  /*14e0*/  IMAD.MOV.U32 R10, RZ, RZ, R16 ;  /* 0x000000ffff0a7224 */ /* 0x000fe400078e0010 */
[----:B------:R-:W-:-:S05]  /*14f0*/  IMAD.MOV.U32 R11, RZ, RZ, R17 ;  /* 0x000000ffff0b7224 */ /* 0x000fca00078e0011 */
[----:B------:R-:W2:Y:S08]  /*1500*/  LDC R18, c[0x0][0x630] ;  /* 0x00018c00ff127b82 */ /* 0x000eb00000000800 */
[----:B------:R-:W3:Y:S01]  /*1510*/  LDC.64 R28, c[0x0][0x620] ;  /* 0x00018800ff1c7b82 */ /* 0x000ee20000000a00 */
[----:B-1----:R-:W-:-:S04]  /*1520*/  ISETP.NE.U32.AND P0, PT, R26, RZ, PT ;  /* 0x000000ff1a00720c */ /* 0x002fc80003f05070 */
[----:B------:R-:W-:-:S13]  /*1530*/  ISETP.NE.AND.EX P0, PT, R27, RZ, PT, P0 ;  /* 0x000000ff1b00720c */ /* 0x000fda0003f05300 */
[----:B--23--:R-:W-:Y:S05]  /*1540*/  @!P0 BRA `(.L_x_14) ;  /* 0x0000000000288947 */ /* 0x00cfea0003800000 */
[----:B------:R-:W1:Y:S02]  /*1550*/  LDC R3, c[0x0][0x634] ;  /* 0x00018d00ff037b82 */ /* 0x000e640000000800 */
[----:B-1----:R-:W-:-:S05]  /*1560*/  IADD3 R3, P0, R16, R3, RZ ;  /* 0x0000000310037210 */ /* 0x002fca0007f1e0ff */
[----:B------:R-:W-:-:S04]  /*1570*/  IMAD.X R19, RZ, RZ, R17, P0 ;  /* 0x000000ffff137224 */ /* 0x000fc800000e0611 */
[----:B------:R-:W-:-:S04]  /*1580*/  IMAD.WIDE.U32 R10, R19, R26, RZ ;  /* 0x0000001a130a7225 */ /* 0x000fc800078e00ff */
[----:B0-----:R-:W-:-:S04]  /*1590*/  IMAD.WIDE.U32 R12, P0, R3, R27, R10 ;  /* 0x0000001b030c7225 */ /* 0x001fc8000780000a */
[----:B------:R-:W-:-:S04]  /*15a0*/  IMAD.WIDE.U32 R10, R3, R26, RZ ;  /* 0x0000001a030a7225 */ /* 0x000fc800078e00ff */
[----:B------:R-:W-:Y:S01]  /*15b0*/  IMAD.X R15, RZ, RZ, RZ, P0 ;  /* 0x000000ffff0f7224 */ /* 0x000fe200000e06ff */
[----:B------:R-:W-:Y:S01]  /*15c0*/  IADD3 RZ, P0, R11, R12, RZ ;  /* 0x0000000c0bff7210 */ /* 0x000fe20007f1e0ff */
[----:B------:R-:W-:-:S04]  /*15d0*/  IMAD.MOV.U32 R14, RZ, RZ, R13 ;  /* 0x000000ffff0e7224 */ /* 0x000fc800078e000d */
[----:B------:R-:W-:-:S08]  /*15e0*/  IMAD.WIDE.U32.X R10, R19, R27, R14, P0 ;  /* 0x0000001b130a7225 */ /* 0x000fd000000e040e */
.L_x_14:
[----:B------:R-:W1:Y:S01]  /*15f0*/  LDC.64 R32, c[0x0][0x640] ;  /* 0x00019000ff207b82 */ /* 0x000e620000000a00 */
[-CC-:B------:R-:W-:Y:S02]  /*1600*/  SHF.R.U64 R30, R10, R18.reuse, R11.reuse ;  /* 0x000000120a1e7219 */ /* 0x180fe4000000120b */
[----:B------:R-:W-:Y:S02]  /*1610*/  SHF.R.U32.HI R3, RZ, R18, R11 ;  /* 0x00000012ff037219 */ /* 0x000fe4000001160b */
[----:B0-----:R-:W-:-:S03]  /*1620*/  IADD3 R13, P0, RZ, -R30, RZ ;  /* 0x8000001eff0d7210 */ /* 0x001fc60007f1e0ff */
[----:B------:R-:W0:Y:S02]  /*1630*/  LDC R14, c[0x0][0x618] ;  /* 0x00018600ff0e7b82 */ /* 0x000e240000000800 */
[----:B------:R-:W-:Y:S02]  /*1640*/  IMAD.X R3, RZ, RZ, ~R3, P0 ;  /* 0x000000ffff037224 */ /* 0x000fe400000e0e03 */
[----:B------:R-:W-:-:S04]  /*1650*/  IMAD.WIDE.U32 R10, R13, R28, R16 ;  /* 0x0000001c0d0a7225 */ /* 0x000fc800078e0010 */
[----:B------:R-:W2:Y:S01]  /*1660*/  LDC R15, c[0x0][0x608] ;  /* 0x00018200ff0f7b82 */ /* 0x000ea20000000800 */
[----:B------:R-:W-:Y:S02]  /*1670*/  IMAD R12, R3, R28, RZ ;  /* 0x0000001c030c7224 */ /* 0x000fe400078e02ff */
[----:B------:R-:W-:Y:S02]  /*1680*/  IMAD.MOV.U32 R28, RZ, RZ, 0x1 ;  /* 0x00000001ff1c7424 */ /* 0x000fe400078e00ff */
[----:B------:R-:W-:Y:S02]  /*1690*/  IMAD R3, R13, R29, R12 ;  /* 0x0000001d0d037224 */ /* 0x000fe400078e020c */
[----:B------:R-:W-:Y:S01]  /*16a0*/  IMAD.MOV.U32 R12, RZ, RZ, -0x1 ;  /* 0xffffffffff0c7424 */ /* 0x000fe200078e00ff */
[----:B------:R-:W3:Y:S01]  /*16b0*/  LDC R31, c[0x0][0x658] ;  /* 0x00019600ff1f7b82 */ /* 0x000ee20000000800 */
[----:B------:R-:W-:Y:S01]  /*16c0*/  IMAD.IADD R3, R11, 0x1, R3 ;  /* 0x000000010b037824 */ /* 0x000fe200078e0203 */
[----:B-1----:R-:W-:-:S04]  /*16d0*/  ISETP.NE.U32.AND P0, PT, R32, RZ, PT ;  /* 0x000000ff2000720c */ /* 0x002fc80003f05070 */
[----:B------:R-:W-:Y:S02]  /*16e0*/  ISETP.NE.AND.EX P0, PT, R33, RZ, PT, P0 ;  /* 0x000000ff2100720c */ /* 0x000fe40003f05300 */
[----:B------:R-:W1:Y:S01]  /*16f0*/  LDC R24, c[0x0][0x600] ;  /* 0x00018000ff187b82 */ /* 0x000e620000000800 */
[-CC-:B0-----:R-:W-:Y:S02]  /*1700*/  SHF.R.U64 R27, R10, R14.reuse, R3.reuse ;  /* 0x0000000e0a1b7219 */ /* 0x181fe40000001203 */
[----:B------:R-:W-:-:S05]  /*1710*/  SHF.R.U32.HI R10, RZ, R14, R3 ;  /* 0x0000000eff0a7219 */ /* 0x000fca0000011603 */
[----:B------:R-:W0:Y:S01]  /*1720*/  LDC R22, c[0x0][0x648] ;  /* 0x00019200ff167b82 */ /* 0x000e220000000800 */
[-CC-:B--2---:R-:W-:Y:S02]  /*1730*/  SHF.R.U64 R35, R27, R15.reuse, R10.reuse ;  /* 0x0000000f1b237219 */ /* 0x184fe4000000120a */
[----:B------:R-:W-:-:S05]  /*1740*/  SHF.R.U32.HI R10, RZ, R15, R10 ;  /* 0x0000000fff0a7219 */ /* 0x000fca000001160a */
[----:B------:R-:W2:Y:S01]  /*1750*/  LDC R26, c[0x0][0x638] ;  /* 0x00018e00ff1a7b82 */ /* 0x000ea20000000800 */
[-CC-:B---3--:R-:W-:Y:S02]  /*1760*/  SHF.R.U64 R34, R35, R31.reuse, R10.reuse ;  /* 0x0000001f23227219 */ /* 0x188fe4000000120a */
[-C--:B------:R-:W-:Y:S02]  /*1770*/  SHF.L.U32 R3, R12, R31.reuse, RZ ;  /* 0x0000001f0c037219 */ /* 0x080fe400000006ff */
[----:B------:R-:W-:Y:S01]  /*1780*/  SHF.R.U32.HI R11, RZ, R31, R10 ;  /* 0x0000001fff0b7219 */ /* 0x000fe2000001160a */
[----:B------:R-:W-:Y:S01]  /*1790*/  IMAD.MOV.U32 R10, RZ, RZ, R34 ;  /* 0x000000ffff0a7224 */ /* 0x000fe200078e0022 */
[----:B------:R-:W-:Y:S01]  /*17a0*/  LOP3.LUT R18, RZ, R3, RZ, 0x33, !PT ;  /* 0x00000003ff127212 */ /* 0x000fe200078e33ff */
[----:B------:R-:W3:Y:S01]  /*17b0*/  LDC R29, c[0x0][0x610] ;  /* 0x00018400ff1d7b82 */ /* 0x000ee20000000800 */
[----:B------:R-:W-:Y:S05]  /*17c0*/  @!P0 BRA `(.L_x_15) ;  /* 0x0000000000288947 */ /* 0x000fea0003800000 */
[----:B------:R-:W4:Y:S02]  /*17d0*/  LDC R3, c[0x0][0x64c] ;  /* 0x00019300ff037b82 */ /* 0x000f240000000800 */
[----:B----4-:R-:W-:-:S05]  /*17e0*/  IADD3 R3, P0, R34, R3, RZ ;  /* 0x0000000322037210 */ /* 0x010fca0007f1e0ff */
[----:B------:R-:W-:-:S04]  /*17f0*/  IMAD.X R19, RZ, RZ, R11, P0 ;  /* 0x000000ffff137224 */ /* 0x000fc800000e060b */
[----:B------:R-:W-:-:S04]  /*1800*/  IMAD.WIDE.U32 R10, R19, R32, RZ ;  /* 0x00000020130a7225 */ /* 0x000fc800078e00ff */
[----:B------:R-:W-:-:S04]  /*1810*/  IMAD.WIDE.U32 R12, P0, R3, R33, R10 ;  /* 0x00000021030c7225 */ /* 0x000fc8000780000a */
[----:B------:R-:W-:-:S04]  /*1820*/  IMAD.WIDE.U32 R10, R3, R32, RZ ;  /* 0x00000020030a7225 */ /* 0x000fc800078e00ff */
[----:B------:R-:W-:Y:S01]  /*1830*/  IMAD.X R15, RZ, RZ, RZ, P0 ;  /* 0x000000ffff0f7224 */ /* 0x000fe200000e06ff */
[----:B------:R-:W-:Y:S01]  /*1840*/  IADD3 RZ, P0, R11, R12, RZ ;  /* 0x0000000c0bff7210 */ /* 0x000fe20007f1e0ff */
[----:B------:R-:W-:-:S04]  /*1850*/  IMAD.MOV.U32 R14, RZ, RZ, R13 ;  /* 0x000000ffff0e7224 */ /* 0x000fc800078e000d */
[----:B------:R-:W-:-:S08]  /*1860*/  IMAD.WIDE.U32.X R10, R19, R33, R14, P0 ;  /* 0x00000021130a7225 */ /* 0x000fd000000e040e */
.L_x_15:
[----:B0-----:R-:W-:Y:S01]  /*1870*/  SHF.R.U64 R7, R10, R22, R11 ;  /* 0x000000160a077219 */ /* 0x001fe2000000120b */
[----:B-1----:R-:W-:Y:S01]  /*1880*/  VIADD R10, R24, 0xffffffff ;  /* 0xffffffff180a7836 */ /* 0x002fe20000000000 */
[----:B------:R-:W-:Y:S01]  /*1890*/  SHF.L.U32 R3, R28, R31, RZ ;  /* 0x0000001f1c037219 */ /* 0x000fe200000006ff */
[----:B------:R-:W-:Y:S01]  /*18a0*/  @P1 IMAD R21, R25, R20, R6 ;  /* 0x0000001419151224 */ /* 0x000fe200078e0206 */
[----:B------:R-:W-:Y:S01]  /*18b0*/  LOP3.LUT R18, R35, R18, RZ, 0xc0, !PT ;  /* 0x0000001223127212 */ /* 0x000fe200078ec0ff */
[----:B------:R-:W-:Y:S02]  /*18c0*/  IMAD.MOV R11, RZ, RZ, -R7 ;  /* 0x000000ffff0b7224 */ /* 0x000fe400078e0a07 */
[----:B------:R-:W-:Y:S02]  /*18d0*/  IMAD.MOV.U32 R6, RZ, RZ, 0x1 ;  /* 0x00000001ff067424 */ /* 0x000fe400078e00ff */
[----:B------:R-:W-:Y:S01]  /*18e0*/  IMAD R18, R3, R7, R18 ;  /* 0x0000000703127224 */ /* 0x000fe200078e0212 */
[----:B------:R-:W-:Y:S01]  /*18f0*/  LOP3.LUT R7, R27, R10, RZ, 0xc0, !PT ;  /* 0x0000000a1b077212 */ /* 0x000fe200078ec0ff */
[----:B--2---:R-:W-:-:S02]  /*1900*/  IMAD R3, R11, R26, R34 ;  /* 0x0000001a0b037224 */ /* 0x004fc400078e0222 */
[----:B---3--:R-:W-:Y:S02]  /*1910*/  IMAD R22, R18, R29, R21 ;  /* 0x0000001d12167224 */ /* 0x008fe400078e0215 */
[----:B------:R-:W-:Y:S01]  /*1920*/  IMAD R7, R3, R24, R7 ;  /* 0x0000001803077224 */ /* 0x000fe200078e0207 */
[----:B------:R-:W-:Y:S01]  /*1930*/  PRMT R3, R6, 0x7610, R3 ;  /* 0x0000761006037816 */ /* 0x000fe20000000003 */
[----:B------:R-:W-:-:S03]  /*1940*/  IMAD.MOV.U32 R19, RZ, RZ, R30 ;  /* 0x000000ffff137224 */ /* 0x000fc600078e001e */
[----:B------:R-:W-:Y:S02]  /*1950*/  SEL R18, R7, R22, !P1 ;  /* 0x0000001607127207 */ /* 0x000fe40004800000 */
[----:B------:R-:W-:-:S07]  /*1960*/  SEL R22, R22, R7, !P1 ;  /* 0x0000000716167207 */ /* 0x000fce0004800000 */
.L_x_13:
[----:B------:R-:W-:Y:S05]  /*1970*/  @!P2 BRA `(.L_x_16) ;  /* 0x00000000000ca947 */ /* 0x000fea0003800000 */
[----:B------:R-:W-:Y:S01]  /*1980*/  UCGABAR_WAIT ;  /* 0x0000000000007dc7 */ /* 0x000fe20008000000 */
[----:B------:R-:W-:Y:S01]  /*1990*/  CCTL.IVALL ;  /* 0x00000000ff00798f */ /* 0x000fe20002000000 */
[----:B------:R-:W-:Y:S05]  /*19a0*/  BRA `(.L_x_17) ;  /* 0x0000000000047947 */ /* 0x000fea0003800000 */
.L_x_16:
[----:B------:R-:W-:Y:S06]  /*19b0*/  BAR.SYNC.DEFER_BLOCKING 0x0 ;  /* 0x0000000000007b1d */ /* 0x000fec0000010000 */
.L_x_17:
[----:B------:R-:W-:Y:S05]  /*19c0*/  @!P4 BRA `(.L_x_18) ;  /* 0x0000003c00e8c947 */ /* 0x000fea0003800000 */
[----:B------:R-:W-:-:S13]  /*19d0*/  ISETP.GT.U32.AND P0, PT, R36, 0x1, PT ;  /* 0x000000012400780c */ /* 0x000fda0003f04070 */
[----:B------:R-:W-:Y:S05]  /*19e0*/  @P0 EXIT ;  /* 0x000000000000094d */ /* 0x000fea0003800000 */
.L_x_19:
[----:B------:R-:W-:-:S08]  /*19f0*/  NOP ;  /* 0x0000000000007918 */ /* 0x000fd00000000000 */
[----:B------:R-:W1:Y:S02]  /*1a00*/  USETMAXREG.TRY_ALLOC.CTAPOOL UP0, 0xe8 ;  /* 0x000000e8000079c8 */ /* 0x000e640008000600 */
[----:B-1----:R-:W-:-:S13]  /*1a10*/  PLOP3.LUT P0, PT, PT, PT, UP0, 0x80, 0x0 ;  /* 0x000000000000781c */ /* 0x002fda0003f0f008 */
[----:B------:R-:W-:Y:S05]  /*1a20*/  @!P0 BRA `(.L_x_19) ;  /* 0xfffffffc00f08947 */ /* 0x000fea000383ffff */
[----:B------:R-:W-:-:S13]  /*1a30*/  LOP3.LUT P0, RZ, R3, 0xff, RZ, 0xc0, !PT ;  /* 0x000000ff03ff7812 */ /* 0x000fda000780c0ff */
[----:B------:R-:W-:Y:S05]  /*1a40*/  @!P0 EXIT ;  /* 0x000000000000894d */ /* 0x000fea0003800000 */
[----:B------:R-:W2:Y:S01]  /*1a50*/  LDL.64 R6, [R1] ;  /* 0x0000000001067983 */ /* 0x000ea20000100a00 */
[CC--:B------:R-:W-:Y:S01]  /*1a60*/  LEA.HI R3, R8.reuse, R5.reuse, RZ, 0x2 ;  /* 0x0000000508037211 */ /* 0x0c0fe200078f10ff */
[----:B------:R-:W1:Y:S01]  /*1a70*/  S2UR UR4, SR_CgaCtaId ;  /* 0x00000000000479c3 */ /* 0x000e620000008800 */
[----:B------:R-:W-:Y:S01]  /*1a80*/  LEA.HI R8, R8, R5, RZ, 0x5 ;  /* 0x0000000508087211 */ /* 0x000fe200078f28ff */
[----:B------:R-:W-:Y:S01]  /*1a90*/  UMOV UR41, 0x400 ;  /* 0x0000040000297882 */ /* 0x000fe20000000000 */
[----:B------:R-:W-:Y:S01]  /*1aa0*/  LOP3.LUT R4, R3, 0xfffffffc, RZ, 0xc0, !PT ;  /* 0xfffffffc03047812 */ /* 0x000fe200078ec0ff */
[----:B------:R-:W-:Y:S01]  /*1ab0*/  UISETP.LT.AND UP0, UPT, UR40, 0x1, UPT ;  /* 0x000000012800788c */ /* 0x000fe2000bf01270 */
[--C-:B------:R-:W-:Y:S01]  /*1ac0*/  SHF.R.S32.HI R68, RZ, 0x2, R3.reuse ;  /* 0x00000002ff447819 */ /* 0x100fe20000011403 */
[----:B------:R-:W-:Y:S01]  /*1ad0*/  UIADD3 UR5, UR43, -0x1, URZ ;  /* 0xffffffff2b057890 */ /* 0x000fe2000fffe03f */
[----:B------:R-:W-:Y:S01]  /*1ae0*/  SHF.R.S32.HI R3, RZ, 0x1f, R3 ;  /* 0x0000001fff037819 */ /* 0x000fe20000011403 */
[----:B------:R-:W3:Y:S01]  /*1af0*/  LDC R74, c[0x0][0x658] ;  /* 0x00019600ff4a7b82 */ /* 0x000ee20000000800 */
[----:B------:R-:W-:Y:S01]  /*1b00*/  USEL UR42, UR40, 0x1, UP0 ;  /* 0x00000001282a7887 */ /* 0x000fe20008000000 */
[----:B------:R-:W-:Y:S01]  /*1b10*/  IMAD.IADD R4, R5, 0x1, -R4 ;  /* 0x0000000105047824 */ /* 0x000fe200078e0a04 */
[----:B------:R-:W-:Y:S01]  /*1b20*/  LEA.HI R3, R3, R68, RZ, 0x3 ;  /* 0x0000004403037211 */ /* 0x000fe200078f18ff */
[----:B------:R-:W-:Y:S01]  /*1b30*/  UISETP.NE.AND UP0, UPT, UR5, URZ, UPT ;  /* 0x0000003f0500728c */ /* 0x000fe2000bf05270 */
[----:B------:R-:W-:Y:S01]  /*1b40*/  IMAD.MOV.U32 R5, RZ, RZ, 0x1 ;  /* 0x00000001ff057424 */ /* 0x000fe200078e00ff */
[----:B------:R-:W-:Y:S01]  /*1b50*/  ULDC UR8, c[0x0][0x284] ;  /* 0x0000a10000087ab9 */ /* 0x000fe20000000800 */
[----:B------:R-:W-:Y:S01]  /*1b60*/  LOP3.LUT R3, R3, 0xfffffff8, RZ, 0xc0, !PT ;  /* 0xfffffff803037812 */ /* 0x000fe200078ec0ff */
[----:B------:R-:W4:Y:S01]  /*1b70*/  LDC.64 R72, c[0x0][0x5c8] ;  /* 0x00017200ff487b82 */ /* 0x000f220000000a00 */
[----:B------:R-:W-:Y:S01]  /*1b80*/  USEL UR7, URZ, 0x1, UP0 ;  /* 0x000000013f077887 */ /* 0x000fe20008000000 */
[----:B------:R-:W-:Y:S01]  /*1b90*/  IMAD.SHL.U32 R70, R4, 0x2, RZ ;  /* 0x0000000204467824 */ /* 0x000fe200078e00ff */
[----:B------:R-:W-:Y:S01]  /*1ba0*/  LOP3.LUT R82, R23, 0x1, RZ, 0xfc, !PT ;  /* 0x0000000117527812 */ /* 0x000fe200078efcff */
[----:B------:R-:W-:Y:S01]  /*1bb0*/  IMAD.IADD R68, R68, 0x1, -R3 ;  /* 0x0000000144447824 */ /* 0x000fe200078e0a03 */
[----:B------:R-:W-:Y:S01]  /*1bc0*/  SHF.R.S32.HI R3, RZ, 0x5, R8 ;  /* 0x00000005ff037819 */ /* 0x000fe20000011408 */
[----:B------:R-:W-:Y:S01]  /*1bd0*/  USHF.L.U32 UR47, UR40, 0x1, URZ ;  /* 0x00000001282f7899 */ /* 0x000fe2000800063f */
[----:B------:R-:W-:Y:S01]  /*1be0*/  IMAD.U32 R83, RZ, RZ, UR7 ;  /* 0x00000007ff537e24 */ /* 0x000fe2000f8e00ff */
[----:B------:R-:W0:Y:S01]  /*1bf0*/  LDC R75, c[0x0][0x288] ;  /* 0x0000a200ff4b7b82 */ /* 0x000e220000000800 */
[--C-:B------:R-:W-:Y:S01]  /*1c00*/  SHF.R.S32.HI R69, RZ, 0x1f, R68.reuse ;  /* 0x0000001fff457819 */ /* 0x100fe20000011444 */
[----:B-1----:R-:W-:Y:S01]  /*1c10*/  ULEA UR41, UR4, UR41, 0x18 ;  /* 0x0000002904297291 */ /* 0x002fe2000f8ec03f */
[C---:B------:R-:W-:Y:S01]  /*1c20*/  IMAD R79, R3.reuse, -0x10, -R68 ;  /* 0xfffffff0034f7824 */ /* 0x040fe200078e0a44 */
[----:B------:R-:W-:Y:S01]  /*1c30*/  USHF.L.U32 UR4, UR5, 0x3, URZ ;  /* 0x0000000305047899 */ /* 0x000fe2000800063f */
[----:B------:R-:W-:Y:S01]  /*1c40*/  SHF.R.S32.HI R71, RZ, 0x1f, R70 ;  /* 0x0000001fff477819 */ /* 0x000fe20000011446 */
[----:B------:R-:W-:Y:S01]  /*1c50*/  IMAD.WIDE R68, R3, 0x10, R68 ;  /* 0x0000001003447825 */ /* 0x000fe200078e0244 */
[----:B------:R-:W-:Y:S01]  /*1c60*/  UIADD3 UR5, UR41, 0x400, URZ ;  /* 0x0000040029057890 */ /* 0x000fe2000fffe03f */
[----:B------:R-:W1:Y:S01]  /*1c70*/  LDC R77, c[0x0][0x600] ;  /* 0x00018000ff4d7b82 */ /* 0x000e620000000800 */
[----:B------:R-:W-:Y:S01]  /*1c80*/  UIADD3 UR6, UR41, 0x19400, URZ ;  /* 0x0001940029067890 */ /* 0x000fe2000fffe03f */
[----:B------:R-:W-:Y:S01]  /*1c90*/  IMAD.MOV.U32 R3, RZ, RZ, -0x1 ;  /* 0xffffffffff037424 */ /* 0x000fe200078e00ff */
[----:B------:R-:W-:Y:S01]  /*1ca0*/  USHF.R.U32.HI UR5, URZ, 0x4, UR5 ;  /* 0x000000043f057899 */ /* 0x000fe20008011605 */
[----:B------:R-:W-:Y:S01]  /*1cb0*/  VIADD R79, R79, UR8 ;  /* 0x000000084f4f7c36 */ /* 0x000fe20008000000 */
[----:B------:R-:W-:-:S02]  /*1cc0*/  USHF.R.U32.HI UR6, URZ, 0x4, UR6 ;  /* 0x000000043f067899 */ /* 0x000fc40008011606 */
[-C--:B---3--:R-:W-:Y:S01]  /*1cd0*/  SHF.L.U32 R3, R3, R74.reuse, RZ ;  /* 0x0000004a03037219 */ /* 0x088fe200000006ff */
[----:B------:R-:W-:Y:S01]  /*1ce0*/  UIADD3 UR48, UR41, 0x330, URZ ;  /* 0x0000033029307890 */ /* 0x000fe2000fffe03f */
[C---:B----4-:R-:W-:Y:S01]  /*1cf0*/  SHF.L.U64.HI R73, R72.reuse, 0x3, R73 ;  /* 0x0000000348497819 */ /* 0x050fe20000010249 */
[----:B------:R-:W-:Y:S01]  /*1d00*/  ULOP3.LUT UR4, UR4, 0x8, URZ, 0xc0, !UPT ;  /* 0x0000000804047892 */ /* 0x000fe2000f8ec03f */
[----:B------:R-:W-:Y:S01]  /*1d10*/  SHF.L.U32 R74, R5, R74, RZ ;  /* 0x0000004a054a7219 */ /* 0x000fe200000006ff */
[----:B------:R-:W-:Y:S01]  /*1d20*/  ULOP3.LUT UR5, UR5, 0x3fff, URZ, 0xc0, !UPT ;  /* 0x00003fff05057892 */ /* 0x000fe2000f8ec03f */
[----:B------:R-:W-:Y:S01]  /*1d30*/  IMAD.SHL.U32 R72, R72, 0x8, RZ ;  /* 0x0000000848487824 */ /* 0x000fe200078e00ff */
[----:B------:R-:W-:Y:S01]  /*1d40*/  ULOP3.LUT UR6, UR6, 0x3fff, URZ, 0xc0, !UPT ;  /* 0x00003fff06067892 */ /* 0x000fe2000f8ec03f */
[----:B------:R-:W-:Y:S01]  /*1d50*/  LOP3.LUT R78, RZ, R3, RZ, 0x33, !PT ;  /* 0x00000003ff4e7212 */ /* 0x000fe200078e33ff */
[----:B0-----:R-:W-:Y:S01]  /*1d60*/  IMAD R75, R4, -0x2, R75 ;  /* 0xfffffffe044b7824 */ /* 0x001fe200078e024b */
[----:B------:R-:W-:-:S02]  /*1d70*/  UIADD3 UR42, -UR42, UR40, URZ ;  /* 0x000000282a2a7290 */ /* 0x000fc4000fffe13f */
[----:B------:R-:W-:Y:S02]  /*1d80*/  ULEA UR43, UR43, UR48, 0x3 ;  /* 0x000000302b2b7291 */ /* 0x000fe4000f8e183f */
[----:B------:R-:W-:Y:S02]  /*1d90*/  ULOP3.LUT UR49, UR4, 0x8, URZ, 0x3c, !UPT ;  /* 0x0000000804317892 */ /* 0x000fe4000f8e3c3f */
[----:B------:R-:W-:Y:S01]  /*1da0*/  ULOP3.LUT UR44, UR4, 0x18, URZ, 0x3c, !UPT ;  /* 0x00000018042c7892 */ /* 0x000fe2000f8e3c3f */
[----:B-1----:R-:W-:Y:S01]  /*1db0*/  VIADD R77, R77, 0xffffffff ;  /* 0xffffffff4d4d7836 */ /* 0x002fe20000000000 */
[----:B------:R-:W-:Y:S02]  /*1dc0*/  ULOP3.LUT UR45, UR5, 0x10000, URZ, 0xfc, !UPT ;  /* 0x00010000052d7892 */ /* 0x000fe4000f8efc3f */
[----:B------:R-:W-:Y:S01]  /*1dd0*/  ULOP3.LUT UR46, UR6, 0x10000, URZ, 0xfc, !UPT ;  /* 0x00010000062e7892 */ /* 0x000fe2000f8efc3f */
[----:B--2---:R-:W-:-:S11]  /*1de0*/  SHF.L.U64.HI R76, R6, 0x1, R0 ;  /* 0x00000001064c7819 */ /* 0x004fd60000010200 */
.L_x_119:
[----:B------:R-:W-:-:S04]  /*1df0*/  SHF.L.U32 R0, R83, 0x1f, RZ ;  /* 0x0000001f53007819 */ /* 0x000fc800000006ff */
[----:B------:R-:W0:Y:S02]  /*1e00*/  SYNCS.PHASECHK.TRANS64.TRYWAIT P0, [UR43+-0x8], R0 ;  /* 0xfffff800ff0075a7 */ /* 0x000e24000800016b */
[----:B01-34-:R-:W-:Y:S05]  /*1e10*/  @!P0 BRA `(.L_x_20) ;  /* 0x00000064004c8947 */ /* 0x01bfea0003800000 */
.L_x_187:
[----:B------:R-:W-:Y:S02]  /*1e20*/  ULDC UR4, c[0x0][0x28c] ;  /* 0x0000a30000047ab9 */ /* 0x000fe40000000800 */
[----:B------:R-:W-:-:S13]  /*1e30*/  ISETP.LT.AND P0, PT, RZ, UR4, PT ;  /* 0x00000004ff007c0c */ /* 0x000fda000bf01270 */
[----:B------:R-:W-:Y:S05]  /*1e40*/  @P0 BRA `(.L_x_21) ;  /* 0x0000000000400947 */ /* 0x000fea0003800000 */
[----:B0-----:R-:W-:Y:S01]  /*1e50*/  MOV R0, 0x0 ;  /* 0x0000000000007802 */ /* 0x001fe20000000f00 */
[----:B------:R-:W-:Y:S01]  /*1e60*/  ULDC.64 UR4, c[0x4][0x68] ;  /* 0x01001a0000047ab9 */ /* 0x000fe20000000a00 */
[----:B------:R-:W-:Y:S01]  /*1e70*/  ULDC.64 UR6, c[0x4][0x8] ;  /* 0x0100020000067ab9 */ /* 0x000fe20000000a00 */
[----:B------:R-:W-:Y:S01]  /*1e80*/  IMAD.U32 R4, RZ, RZ, UR4 ;  /* 0x00000004ff047e24 */ /* 0x000fe2000f8e00ff */
[----:B------:R0:W1:Y:S01]  /*1e90*/  LDC.64 R14, c[0x4][R0] ;  /* 0x01000000000e7b82 */ /* 0x0000620000000a00 */
[----:B------:R-:W-:Y:S01]  /*1ea0*/  IMAD.U32 R5, RZ, RZ, UR5 ;  /* 0x00000005ff057e24 */ /* 0x000fe2000f8e00ff */
[----:B------:R-:W-:Y:S01]  /*1eb0*/  ULDC.64 UR4, c[0x4][0x70] ;  /* 0x01001c0000047ab9 */ /* 0x000fe20000000a00 */
[----:B------:R-:W-:Y:S02]  /*1ec0*/  IMAD.U32 R10, RZ, RZ, UR6 ;  /* 0x00000006ff0a7e24 */ /* 0x000fe4000f8e00ff */
[----:B------:R-:W-:Y:S02]  /*1ed0*/  IMAD.U32 R6, RZ, RZ, UR4 ;  /* 0x00000004ff067e24 */ /* 0x000fe4000f8e00ff */
[----:B------:R-:W-:-:S02]  /*1ee0*/  IMAD.U32 R7, RZ, RZ, UR5 ;  /* 0x00000005ff077e24 */ /* 0x000fc4000f8e00ff */
[----:B------:R-:W-:Y:S02]  /*1ef0*/  IMAD.U32 R11, RZ, RZ, UR7 ;  /* 0x00000007ff0b7e24 */ /* 0x000fe4000f8e00ff */
[----:B------:R-:W-:Y:S02]  /*1f00*/  IMAD.MOV.U32 R8, RZ, RZ, 0x1e1 ;  /* 0x000001e1ff087424 */ /* 0x000fe400078e00ff */
[----:B------:R-:W-:Y:S02]  /*1f10*/  IMAD.MOV.U32 R12, RZ, RZ, 0x1 ;  /* 0x00000001ff0c7424 */ /* 0x000fe400078e00ff */
[----:B0-----:R-:W-:-:S07]  /*1f20*/  IMAD.MOV.U32 R13, RZ, RZ, RZ ;  /* 0x000000ffff0d7224 */ /* 0x001fce00078e00ff */
[----:B------:R-:W-:-:S07]  /*1f30*/  LEPC R20, `(.L_x_21) ;  /* 0x000000001014794e */ /* 0x000fce0000000000 */
[----:B-1---5:R-:W-:Y:S05]  /*1f40*/  CALL.ABS.NOINC R14 ;  /* 0x000000000e007343 */ /* 0x022fea0003c00000 */
.L_x_21:
[----:B------:R-:W-:-:S13]  /*1f50*/  ISETP.NE.AND P0, PT, R82, 0x3, PT ;  /* 0x000000035200780c */ /* 0x000fda0003f05270 */
[----:B------:R-:W-:Y:S05]  /*1f60*/  @!P0 BRA `(.L_x_22) ;  /* 0x0000000000048947 */ /* 0x000fea0003800000 */
[----:B------:R-:W-:Y:S01]  /*1f70*/  BPT.TRAP 0x1 ;  /* 0x000000040000795c */ /* 0x000fe20000300000 */
.L_x_22:
[----:B0-----:R-:W-:Y:S02]  /*1f80*/  IMAD.U32 R3, RZ, RZ, UR38 ;  /* 0x00000026ff037e24 */ /* 0x001fe4000f8e00ff */
[----:B------:R-:W-:-:S03]  /*1f90*/  IMAD.U32 R0, RZ, RZ, UR39 ;  /* 0x00000027ff007e24 */ /* 0x000fc6000f8e00ff */
[----:B------:R-:W-:Y:S02]  /*1fa0*/  LEA R3, R3, UR41, 0x3 ;  /* 0x0000002903037c11 */ /* 0x000fe4000f8e18ff */
[----:B------:R-:W-:-:S04]  /*1fb0*/  SHF.L.U32 R0, R0, 0x1f, RZ ;  /* 0x0000001f00007819 */ /* 0x000fc800000006ff */
[----:B------:R0:W1:Y:S01]  /*1fc0*/  SYNCS.PHASECHK.TRANS64.TRYWAIT P1, [R3+URZ], R0 ;  /* 0x00000000030075a7 */ /* 0x000062000802017f */
[----:B------:R-:W-:Y:S05]  /*1fd0*/  @!P0 BRA `(.L_x_23) ;  /* 0x0000000000048947 */ /* 0x000fea0003800000 */
[----:B------:R-:W-:Y:S01]  /*1fe0*/  BPT.TRAP 0x1 ;  /* 0x000000040000795c */ /* 0x000fe20000300000 */
.L_x_23:
[----:B-1----:R-:W-:Y:S05]  /*1ff0*/  @P1 BRA `(.L_x_24) ;  /* 0x0000000000081947 */ /* 0x002fea0003800000 */
[----:B------:R-:W1:Y:S02]  /*2000*/  SYNCS.PHASECHK.TRANS64.TRYWAIT P1, [R3+URZ], R0 ;  /* 0x00000000030075a7 */ /* 0x000e64000802017f */
[----:B-1----:R-:W-:Y:S05]  /*2010*/  @!P1 BRA `(.L_x_25) ;  /* 0x0000006000e49947 */ /* 0x002fea0003800000 */
.L_x_24:
[----:B------:R-:W-:Y:S05]  /*2020*/  WARPSYNC.ALL ;  /* 0x0000000000007948 */ /* 0x000fea0003800000 */
[----:B------:R-:W-:Y:S01]  /*2030*/  ULEA UR4, UR38, UR45, 0x7 ;  /* 0x0000002d26047291 */ /* 0x000fe2000f8e383f */
[----:B------:R-:W-:Y:S01]  /*2040*/  WARPGROUP.ARRIVE ;  /* 0x00000000000079c5 */ /* 0x000fe20000000000 */
[----:B------:R-:W-:Y:S01]  /*2050*/  UIMAD UR8, UR38, 0xa0, UR46 ;  /* 0x000000a0260878a4 */ /* 0x000fe2000f8e022e */
[----:B01----:R-:W-:Y:S01]  /*2060*/  IMAD.U32 R0, RZ, RZ, UR42 ;  /* 0x0000002aff007e24 */ /* 0x003fe2000f8e00ff */
[----:B------:R-:W-:Y:S01]  /*2070*/  UMOV UR5, 0xc0000010 ;  /* 0xc000001000057882 */ /* 0x000fe20000000000 */
[----:B------:R-:W-:Y:S01]  /*2080*/  UMOV UR7, 0xc0000010 ;  /* 0xc000001000077882 */ /* 0x000fe20000000000 */
[----:B------:R-:W-:-:S02]  /*2090*/  UIADD3 UR9, UR8, 0x20, URZ ;  /* 0x0000002008097890 */ /* 0x000fc4000fffe03f */
[----:B------:R-:W-:Y:S01]  /*20a0*/  UIADD3 UR10, UR8, 0x40, URZ ;  /* 0x00000040080a7890 */ /* 0x000fe2000fffe03f */
[----:B------:R-:W-:Y:S01]  /*20b0*/  ISETP.GE.AND P1, PT, R0, 0x1, PT ;  /* 0x000000010000780c */ /* 0x000fe20003f26270 */
[----:B------:R-:W-:Y:S01]  /*20c0*/  UMOV UR6, UR8 ;  /* 0x0000000800067c82 */ /* 0x000fe20008000000 */
[----:B------:R-:W-:Y:S01]  /*20d0*/  UIADD3 UR11, UR8, 0x60, URZ ;  /* 0x00000060080b7890 */ /* 0x000fe2000fffe03f */
[----:B------:R-:W-:Y:S01]  /*20e0*/  HGMMA.64x16x16.F32.BF16 R56, gdesc[UR4], RZ, !UPT, gsb0 ;  /* 0x00200000043879f0 */ /* 0x000fe2000c0018ff */
[----:B------:R-:W-:Y:S01]  /*20f0*/  UMOV UR6, UR9 ;  /* 0x0000000900067c82 */ /* 0x000fe20008000000 */
[----:B------:R-:W-:Y:S01]  /*2100*/  UMOV UR7, 0xc0000010 ;  /* 0xc000001000077882 */ /* 0x000fe20000000000 */
[----:B------:R-:W-:Y:S01]  /*2110*/  UIADD3 UR8, UR8, 0x80, URZ ;  /* 0x0000008008087890 */ /* 0x000fe2000fffe03f */
[----:B------:R-:W-:Y:S02]  /*2120*/  WARPGROUP.DEPBAR.LE gsb0, 0x0 ;  /* 0x00008000000079c5 */ /* 0x000fe40000010000 */
[----:B------:R-:W-:-:S06]  /*2130*/  WARPGROUP.ARRIVE ;  /* 0x00000000000079c5 */ /* 0x000fcc0000000000 */
[----:B------:R-:W-:Y:S01]  /*2140*/  HGMMA.64x16x16.F32.BF16 R48, gdesc[UR4], RZ, !UPT, gsb0 ;  /* 0x00200000043079f0 */ /* 0x000fe2000c0018ff */
[----:B------:R-:W-:Y:S01]  /*2150*/  UMOV UR6, UR10 ;  /* 0x0000000a00067c82 */ /* 0x000fe20008000000 */
[----:B------:R-:W-:Y:S01]  /*2160*/  UMOV UR7, 0xc0000010 ;  /* 0xc000001000077882 */ /* 0x000fe20000000000 */
        /* <DEDUP_REMOVED lines=12> */
[----:B------:R-:W-:Y:S03]  /*2230*/  HGMMA.64x16x16.F32.BF16 R24, gdesc[UR4], RZ, !UPT, gsb0 ;  /* 0x00200000041879f0 */ /* 0x000fe6000c0018ff */
[----:B------:R-:W-:Y:S02]  /*2240*/  WARPGROUP.DEPBAR.LE gsb0, 0x0 ;  /* 0x00008000000079c5 */ /* 0x000fe40000010000 */
[----:B------:R-:W-:Y:S05]  /*2250*/  @!P1 BRA `(.L_x_26) ;  /* 0x00000004001c9947 */ /* 0x000fea0003800000 */
[----:B------:R-:W-:Y:S01]  /*2260*/  UIADD3 UR4, UR38, 0x1, URZ ;  /* 0x0000000126047890 */ /* 0x000fe2000fffe03f */
[----:B------:R-:W-:Y:S02]  /*2270*/  IMAD.U32 R0, RZ, RZ, UR42 ;  /* 0x0000002aff007e24 */ /* 0x000fe4000f8e00ff */
[----:B------:R-:W-:Y:S01]  /*2280*/  IMAD.U32 R3, RZ, RZ, UR38 ;  /* 0x00000026ff037e24 */ /* 0x000fe2000f8e00ff */
[----:B------:R-:W-:-:S04]  /*2290*/  UISETP.NE.AND UP0, UPT, UR4, 0x32, UPT ;  /* 0x000000320400788c */ /* 0x000fc8000bf05270 */
[----:B------:R-:W-:Y:S02]  /*22a0*/  USEL UR5, URZ, 0x1, UP0 ;  /* 0x000000013f057887 */ /* 0x000fe40008000000 */
[----:B------:R-:W-:Y:S02]  /*22b0*/  USEL UR8, UR4, URZ, UP0 ;  /* 0x0000003f04087287 */ /* 0x000fe40008000000 */
[----:B------:R-:W-:-:S06]  /*22c0*/  ULOP3.LUT UR5, UR39, UR5, URZ, 0x3c, !UPT ;  /* 0x0000000527057292 */ /* 0x000fcc000f8e3c3f */
[----:B------:R-:W-:-:S07]  /*22d0*/  IMAD.U32 R6, RZ, RZ, UR5 ;  /* 0x00000005ff067e24 */ /* 0x000fce000f8e00ff */
.L_x_33:
[----:B------:R-:W-:Y:S05]  /*22e0*/  @!P0 BRA `(.L_x_27) ;  /* 0x0000000000048947 */ /* 0x000fea0003800000 */
[----:B------:R-:W-:Y:S01]  /*22f0*/  BPT.TRAP 0x1 ;  /* 0x000000040000795c */ /* 0x000fe20000300000 */
.L_x_27:
[----:B------:R-:W-:Y:S01]  /*2300*/  ULEA UR4, UR8, UR41, 0x3 ;  /* 0x0000002908047291 */ /* 0x000fe2000f8e183f */
[----:B------:R-:W-:-:S08]  /*2310*/  SHF.L.U32 R4, R6, 0x1f, RZ ;  /* 0x0000001f06047819 */ /* 0x000fd000000006ff */
[----:B------:R0:W1:Y:S01]  /*2320*/  SYNCS.PHASECHK.TRANS64.TRYWAIT P1, [UR4], R4 ;  /* 0x00000004ff0075a7 */ /* 0x0000620008020144 */
[----:B------:R-:W-:Y:S05]  /*2330*/  @!P0 BRA `(.L_x_28) ;  /* 0x0000000000048947 */ /* 0x000fea0003800000 */
[----:B------:R-:W-:Y:S01]  /*2340*/  BPT.TRAP 0x1 ;  /* 0x000000040000795c */ /* 0x000fe20000300000 */
.L_x_28:
[----:B-1----:R-:W-:Y:S05]  /*2350*/  @P1 BRA `(.L_x_29) ;  /* 0x0000000000081947 */ /* 0x002fea0003800000 */
[----:B------:R-:W1:Y:S02]  /*2360*/  SYNCS.PHASECHK.TRANS64.TRYWAIT P1, [UR4], R4 ;  /* 0x00000004ff0075a7 */ /* 0x000e640008020144 */
[----:B-1----:R-:W-:Y:S05]  /*2370*/  @!P1 BRA `(.L_x_30) ;  /* 0x0000006000209947 */ /* 0x002fea0003800000 */
.L_x_29:
[----:B------:R-:W-:Y:S01]  /*2380*/  ULEA UR4, UR8, UR45, 0x7 ;  /* 0x0000002d08047291 */ /* 0x000fe2000f8e383f */
[----:B------:R-:W-:Y:S01]  /*2390*/  WARPGROUP.ARRIVE ;  /* 0x00000000000079c5 */ /* 0x000fe20000000000 */
[----:B------:R-:W-:Y:S01]  /*23a0*/  UIMAD UR9, UR8, 0xa0, UR46 ;  /* 0x000000a0080978a4 */ /* 0x000fe2000f8e022e */
[----:B------:R-:W-:Y:S01]  /*23b0*/  UMOV UR5, 0xc0000010 ;  /* 0xc000001000057882 */ /* 0x000fe20000000000 */
[----:B------:R-:W-:Y:S02]  /*23c0*/  UMOV UR7, 0xc0000010 ;  /* 0xc000001000077882 */ /* 0x000fe40000000000 */
[----:B------:R-:W-:Y:S02]  /*23d0*/  UIADD3 UR10, UR9, 0x20, URZ ;  /* 0x00000020090a7890 */ /* 0x000fe4000fffe03f */
[----:B------:R-:W-:Y:S02]  /*23e0*/  UIADD3 UR11, UR9, 0x40, URZ ;  /* 0x00000040090b7890 */ /* 0x000fe4000fffe03f */
[----:B------:R-:W-:Y:S01]  /*23f0*/  UMOV UR6, UR9 ;  /* 0x0000000900067c82 */ /* 0x000fe20008000000 */
[----:B------:R-:W-:Y:S01]  /*2400*/  UIADD3 UR12, UR9, 0x60, URZ ;  /* 0x00000060090c7890 */ /* 0x000fe2000fffe03f */
[----:B------:R-:W-:Y:S01]  /*2410*/  HGMMA.64x16x16.F32.BF16 R56, gdesc[UR4], R56, gsb0 ;  /* 0x00200000043879f0 */ /* 0x000fe20008001838 */
[----:B------:R-:W-:Y:S01]  /*2420*/  UMOV UR6, UR10 ;  /* 0x0000000a00067c82 */ /* 0x000fe20008000000 */
[----:B------:R-:W-:Y:S01]  /*2430*/  UMOV UR7, 0xc0000010 ;  /* 0xc000001000077882 */ /* 0x000fe20000000000 */
[----:B------:R-:W-:Y:S01]  /*2440*/  UIADD3 UR9, UR9, 0x80, URZ ;  /* 0x0000008009097890 */ /* 0x000fe2000fffe03f */
[----:B------:R-:W-:-:S02]  /*2450*/  WARPGROUP.DEPBAR.LE gsb0, 0x0 ;  /* 0x00008000000079c5 */ /* 0x000fc40000010000 */
[----:B------:R-:W-:-:S06]  /*2460*/  WARPGROUP.ARRIVE ;  /* 0x00000000000079c5 */ /* 0x000fcc0000000000 */
[----:B------:R-:W-:Y:S01]  /*2470*/  HGMMA.64x16x16.F32.BF16 R48, gdesc[UR4], R48, gsb0 ;  /* 0x00200000043079f0 */ /* 0x000fe20008001830 */
[----:B------:R-:W-:Y:S01]  /*2480*/  UMOV UR6, UR11 ;  /* 0x0000000b00067c82 */ /* 0x000fe20008000000 */
[----:B------:R-:W-:Y:S01]  /*2490*/  UMOV UR7, 0xc0000010 ;  /* 0xc000001000077882 */ /* 0x000fe20000000000 */
[----:B------:R-:W-:Y:S02]  /*24a0*/  WARPGROUP.DEPBAR.LE gsb0, 0x0 ;  /* 0x00008000000079c5 */ /* 0x000fe40000010000 */
        /* <DEDUP_REMOVED lines=11> */
[----:B------:R-:W-:Y:S03]  /*2560*/  HGMMA.64x16x16.F32.BF16 R24, gdesc[UR4], R24, gsb0 ;  /* 0x00200000041879f0 */ /* 0x000fe60008001818 */
[----:B------:R-:W-:Y:S02]  /*2570*/  WARPGROUP.DEPBAR.LE gsb0, 0x0 ;  /* 0x00008000000079c5 */ /* 0x000fe40000010000 */
[----:B------:R-:W-:Y:S05]  /*2580*/  @!P0 BRA `(.L_x_31) ;  /* 0x0000000000048947 */ /* 0x000fea0003800000 */
[----:B------:R-:W-:Y:S01]  /*2590*/  BPT.TRAP 0x1 ;  /* 0x000000040000795c */ /* 0x000fe20000300000 */
.L_x_31:
[----:B------:R-:W-:-:S13]  /*25a0*/  ISETP.NE.AND P1, PT, R64, RZ, PT ;  /* 0x000000ff4000720c */ /* 0x000fda0003f25270 */
[----:B01----:R-:W-:-:S05]  /*25b0*/  @P1 LEA R4, R3, UR41, 0x3 ;  /* 0x0000002903041c11 */ /* 0x003fca000f8e18ff */
[----:B------:R-:W-:-:S05]  /*25c0*/  @P1 VIADD R4, R4, 0x190 ;  /* 0x0000019004041836 */ /* 0x000fca0000000000 */
[----:B------:R-:W-:-:S04]  /*25d0*/  @P1 PRMT R4, R65, 0x654, R4 ;  /* 0x0000065441041816 */ /* 0x000fc80000000004 */
[----:B------:R0:W-:Y:S01]  /*25e0*/  @P1 SYNCS.ARRIVE.TRANS64.RED.A1T0 RZ, [R4+URZ], RZ ;  /* 0x000000ff04ff19a7 */ /* 0x0001e2000810043f */
[----:B------:R-:W-:-:S13]  /*25f0*/  ISETP.GT.U32.AND P1, PT, R23, 0x1, PT ;  /* 0x000000011700780c */ /* 0x000fda0003f24070 */
[----:B0-----:R-:W-:Y:S05]  /*2600*/  @P1 BRA `(.L_x_32) ;  /* 0x0000000000041947 */ /* 0x001fea0003800000 */
[----:B------:R-:W-:Y:S01]  /*2610*/  BPT.TRAP 0x1 ;  /* 0x000000040000795c */ /* 0x000fe20000300000 */
.L_x_32:
[----:B------:R-:W-:Y:S01]  /*2620*/  UIADD3 UR8, UR8, 0x1, URZ ;  /* 0x0000000108087890 */ /* 0x000fe2000fffe03f */
[C---:B------:R-:W-:Y:S01]  /*2630*/  ISETP.GT.AND P2, PT, R0.reuse, 0x1, PT ;  /* 0x000000010000780c */ /* 0x040fe20003f44270 */
[----:B------:R-:W-:Y:S02]  /*2640*/  VIADD R3, R3, 0x1 ;  /* 0x0000000103037836 */ /* 0x000fe40000000000 */
[----:B------:R-:W-:Y:S01]  /*2650*/  UISETP.NE.AND UP0, UPT, UR8, 0x32, UPT ;  /* 0x000000320800788c */ /* 0x000fe2000bf05270 */
[----:B------:R-:W-:Y:S02]  /*2660*/  VIADD R0, R0, 0xffffffff ;  /* 0xffffffff00007836 */ /* 0x000fe40000000000 */
[C---:B------:R-:W-:Y:S01]  /*2670*/  ISETP.NE.AND P1, PT, R3.reuse, 0x32, PT ;  /* 0x000000320300780c */ /* 0x040fe20003f25270 */
[----:B------:R-:W-:Y:S02]  /*2680*/  USEL UR4, URZ, 0x1, UP0 ;  /* 0x000000013f047887 */ /* 0x000fe40008000000 */
[----:B------:R-:W-:Y:S01]  /*2690*/  USEL UR8, UR8, URZ, UP0 ;  /* 0x0000003f08087287 */ /* 0x000fe20008000000 */
[----:B------:R-:W-:-:S03]  /*26a0*/  SEL R3, R3, RZ, P1 ;  /* 0x000000ff03037207 */ /* 0x000fc60000800000 */
[----:B------:R-:W-:Y:S01]  /*26b0*/  LOP3.LUT R6, R6, UR4, RZ, 0x3c, !PT ;  /* 0x0000000406067c12 */ /* 0x000fe2000f8e3cff */
[----:B------:R-:W-:Y:S07]  /*26c0*/  @P2 BRA `(.L_x_33) ;  /* 0xfffffffc00042947 */ /* 0x000fee000383ffff */
.L_x_26:
[----:B------:R-:W0:Y:S01]  /*26d0*/  LDC R0, c[0x0][0x28c] ;  /* 0x0000a300ff007b82 */ /* 0x000e220000000800 */
[----:B------:R-:W-:-:S04]  /*26e0*/  IMAD.U32 R3, RZ, RZ, UR49 ;  /* 0x00000031ff037e24 */ /* 0x000fc8000f8e00ff */
[----:B------:R1:W-:Y:S01]  /*26f0*/  SYNCS.ARRIVE.TRANS64.A1T0 RZ, [R3+UR48], RZ ;  /* 0x000000ff03ff79a7 */ /* 0x0003e20008100030 */
[----:B0-----:R-:W-:-:S13]  /*2700*/  ISETP.GE.AND P1, PT, R0, 0x1, PT ;  /* 0x000000010000780c */ /* 0x001fda0003f26270 */
[----:B-1----:R-:W-:Y:S05]  /*2710*/  @!P1 BRA `(.L_x_34) ;  /* 0x0000000000449947 */ /* 0x002fea0003800000 */
[----:B------:R-:W-:Y:S05]  /*2720*/  @!P0 BRA `(.L_x_35) ;  /* 0x0000000000048947 */ /* 0x000fea0003800000 */
[----:B------:R-:W-:Y:S01]  /*2730*/  BPT.TRAP 0x1 ;  /* 0x000000040000795c */ /* 0x000fe20000300000 */
.L_x_35:
[----:B------:R-:W-:-:S13]  /*2740*/  ISETP.NE.AND P0, PT, R64, RZ, PT ;  /* 0x000000ff4000720c */ /* 0x000fda0003f05270 */
[----:B------:R-:W-:-:S05]  /*2750*/  VOTEU.ANY UP0, P0 ;  /* 0x00000000003f7886 */ /* 0x000fca0000000100 */
[----:B------:R-:W-:-:S06]  /*2760*/  @UP0 UIADD3 UR4, UR38, UR42, URZ ;  /* 0x0000002a26040290 */ /* 0x000fcc000fffe03f */
[----:B------:R-:W-:Y:S02]  /*2770*/  IMAD.U32 R4, RZ, RZ, UR4 ;  /* 0x00000004ff047e24 */ /* 0x000fe4000f8e00ff */
[----:B------:R-:W-:Y:S02]  /*2780*/  IMAD.U32 R3, RZ, RZ, UR4 ;  /* 0x00000004ff037e24 */ /* 0x000fe4000f8e00ff */
[----:B------:R-:W-:-:S05]  /*2790*/  @P0 IMAD.WIDE.U32 R4, R4, 0x51eb851f, RZ ;  /* 0x51eb851f04040825 */ /* 0x000fca00078e00ff */
[----:B------:R-:W-:-:S05]  /*27a0*/  @P0 SHF.R.U32.HI R0, RZ, 0x4, R5 ;  /* 0x00000004ff000819 */ /* 0x000fca0000011605 */
[----:B------:R-:W-:-:S05]  /*27b0*/  @P0 IMAD R0, R0, -0x32, R3 ;  /* 0xffffffce00000824 */ /* 0x000fca00078e0203 */
[----:B------:R-:W-:-:S05]  /*27c0*/  @P0 LEA R0, R0, UR41, 0x3 ;  /* 0x0000002900000c11 */ /* 0x000fca000f8e18ff */
[----:B------:R-:W-:-:S05]  /*27d0*/  @P0 VIADD R0, R0, 0x190 ;  /* 0x0000019000000836 */ /* 0x000fca0000000000 */
[----:B------:R-:W-:-:S04]  /*27e0*/  @P0 PRMT R0, R65, 0x654, R0 ;  /* 0x0000065441000816 */ /* 0x000fc80000000000 */
[----:B------:R0:W-:Y:S01]  /*27f0*/  @P0 SYNCS.ARRIVE.TRANS64.RED.A1T0 RZ, [R0+URZ], RZ ;  /* 0x000000ff00ff09a7 */ /* 0x0001e2000810043f */
[----:B------:R-:W-:-:S13]  /*2800*/  ISETP.GT.U32.AND P0, PT, R23, 0x1, PT ;  /* 0x000000011700780c */ /* 0x000fda0003f04070 */
[----:B0-----:R-:W-:Y:S05]  /*2810*/  @P0 BRA `(.L_x_34) ;  /* 0x0000000000040947 */ /* 0x001fea0003800000 */
[----:B------:R-:W-:Y:S01]  /*2820*/  BPT.TRAP 0x1 ;  /* 0x000000040000795c */ /* 0x000fe20000300000 */
.L_x_34:
[----:B------:R-:W-:Y:S01]  /*2830*/  SHF.L.U32 R0, R83, 0x1f, RZ ;  /* 0x0000001f53007819 */ /* 0x000fe200000006ff */
[----:B------:R-:W-:Y:S01]  /*2840*/  UIADD3 UR38, UR38, UR47, URZ ;  /* 0x0000002f26267290 */ /* 0x000fe2000fffe03f */
[----:B------:R-:W-:Y:S01]  /*2850*/  SHF.R.S32.HI R9, RZ, 0x1f, R19 ;  /* 0x0000001fff097819 */ /* 0x000fe20000011413 */
[----:B------:R-:W-:Y:S01]  /*2860*/  UISETP.GE.U32.AND UP1, UPT, UR47, 0x32, UPT ;  /* 0x000000322f00788c */ /* 0x000fe2000bf26070 */
[----:B------:R-:W0:Y:S01]  /*2870*/  SYNCS.PHASECHK.TRANS64.TRYWAIT P0, [UR43+0x8], R0 ;  /* 0x00000800ff0075a7 */ /* 0x000e22000800016b */
[----:B------:R-:W-:-:S04]  /*2880*/  UISETP.GT.U32.AND UP0, UPT, UR38, 0x31, UPT ;  /* 0x000000312600788c */ /* 0x000fc8000bf04070 */
[----:B------:R-:W-:-:S04]  /*2890*/  UISETP.LT.U32.AND UP0, UPT, UR47, 0x32, UP0 ;  /* 0x000000322f00788c */ /* 0x000fc80008701070 */
[----:B------:R-:W-:Y:S02]  /*28a0*/  USEL UR6, URZ, 0x1, !UP0 ;  /* 0x000000013f067887 */ /* 0x000fe4000c000000 */
[----:B------:R-:W-:Y:S02]  /*28b0*/  @UP1 UIMAD.WIDE.U32 UR4, UR38, 0x51eb851f, URZ ;  /* 0x51eb851f260418a5 */ /* 0x000fe4000f8e003f */
[----:B------:R-:W-:Y:S02]  /*28c0*/  ULOP3.LUT UR39, UR39, UR6, URZ, 0x3c, !UPT ;  /* 0x0000000627277292 */ /* 0x000fe4000f8e3c3f */
[----:B------:R-:W-:-:S04]  /*28d0*/  @UP1 USHF.R.U32.HI UR4, URZ, 0x4, UR5 ;  /* 0x000000043f041899 */ /* 0x000fc80008011605 */
[----:B------:R-:W-:Y:S01]  /*28e0*/  @UP1 ULOP3.LUT UR39, UR39, 0x1, UR4, 0x78, !UPT ;  /* 0x0000000127271892 */ /* 0x000fe2000f8e7804 */
[----:B0-----:R-:W-:Y:S11]  /*28f0*/  @!P0 BRA `(.L_x_36) ;  /* 0x0000005800d88947 */ /* 0x001ff60003800000 */
.L_x_188:
[----:B------:R-:W-:Y:S01]  /*2900*/  ULDC.64 UR4, c[0x0][0x5d0] ;  /* 0x0001740000047ab9 */ /* 0x000fe20000000a00 */
[----:B------:R-:W-:Y:S01]  /*2910*/  ULDC UR6, c[0x0][0x284] ;  /* 0x0000a10000067ab9 */ /* 0x000fe20000000800 */
[----:B0-----:R-:W-:Y:S02]  /*2920*/  IMAD R0, R9, UR4, RZ ;  /* 0x0000000409007c24 */ /* 0x001fe4000f8e02ff */
[----:B------:R-:W-:Y:S02]  /*2930*/  IMAD R12, R18, 0x50, RZ ;  /* 0x00000050120c7824 */ /* 0x000fe400078e02ff */
[C---:B------:R-:W-:Y:S02]  /*2940*/  IMAD R3, R19.reuse, UR5, R0 ;  /* 0x0000000513037c24 */ /* 0x040fe4000f8e0200 */
[----:B------:R-:W-:Y:S01]  /*2950*/  IMAD.SHL.U32 R0, R22, 0x40, RZ ;  /* 0x0000004016007824 */ /* 0x000fe200078e00ff */
[----:B------:R-:W-:Y:S01]  /*2960*/  SHF.R.S32.HI R13, RZ, 0x1f, R12 ;  /* 0x0000001fff0d7819 */ /* 0x000fe2000001140c */
[----:B------:R-:W-:Y:S01]  /*2970*/  IMAD.WIDE.U32 R4, R19, UR4, R70 ;  /* 0x0000000413047c25 */ /* 0x000fe2000f8e0046 */
[----:B------:R-:W-:-:S02]  /*2980*/  ULDC.64 UR4, c[0x0][0x5c8] ;  /* 0x0001720000047ab9 */ /* 0x000fc40000000a00 */
[----:B------:R-:W-:Y:S01]  /*2990*/  ISETP.GE.AND P0, PT, R0, UR6, PT ;  /* 0x0000000600007c0c */ /* 0x000fe2000bf06270 */
[----:B------:R-:W-:Y:S01]  /*29a0*/  ULDC UR6, c[0x0][0x288] ;  /* 0x0000a20000067ab9 */ /* 0x000fe20000000800 */
[----:B------:R-:W-:Y:S01]  /*29b0*/  IADD3 R4, P1, R12, R4, RZ ;  /* 0x000000040c047210 */ /* 0x000fe20007f3e0ff */
[----:B------:R-:W-:Y:S01]  /*29c0*/  IMAD.WIDE R20, R22, 0x40, R68 ;  /* 0x0000004016147825 */ /* 0x000fe200078e0244 */
[----:B------:R-:W-:Y:S02]  /*29d0*/  ISETP.GE.OR P0, PT, R12, UR6, P0 ;  /* 0x000000060c007c0c */ /* 0x000fe40008706670 */
[----:B------:R-:W-:Y:S01]  /*29e0*/  IADD3.X R5, R13, R5, R3, P1, !PT ;  /* 0x000000050d057210 */ /* 0x000fe20000ffe403 */
[----:B------:R-:W-:-:S04]  /*29f0*/  IMAD R7, R21, UR4, RZ ;  /* 0x0000000415077c24 */ /* 0x000fc8000f8e02ff */
[C---:B------:R-:W-:Y:S02]  /*2a00*/  IMAD R7, R20.reuse, UR5, R7 ;  /* 0x0000000514077c24 */ /* 0x040fe4000f8e0207 */
[----:B------:R-:W-:-:S04]  /*2a10*/  IMAD.WIDE.U32 R80, R20, UR4, R4 ;  /* 0x0000000414507c25 */ /* 0x000fc8000f8e0004 */
[----:B------:R-:W-:Y:S05]  /*2a20*/  @P0 BRA `(.L_x_37) ;  /* 0x0000002800340947 */ /* 0x000fea0003800000 */
[----:B-----5:R-:W-:Y:S01]  /*2a30*/  FSETP.NEU.AND P0, PT, R67, RZ, PT ;  /* 0x000000ff4300720b */ /* 0x020fe20003f0d000 */
[----:B------:R-:W-:Y:S01]  /*2a40*/  IMAD.IADD R3, R75, 0x1, -R12 ;  /* 0x000000014b037824 */ /* 0x000fe200078e0a0c */
[----:B------:R-:W-:Y:S01]  /*2a50*/  BSSY B0, `(.L_x_37) ;  /* 0x000028a000007945 */ /* 0x000fe20003800000 */
[----:B------:R-:W-:Y:S02]  /*2a60*/  IMAD.IADD R0, R79, 0x1, -R0 ;  /* 0x000000014f007824 */ /* 0x000fe400078e0a00 */
[----:B------:R-:W-:Y:S01]  /*2a70*/  IMAD.IADD R7, R81, 0x1, R7 ;  /* 0x0000000151077824 */ /* 0x000fe200078e0207 */
[----:B------:R-:W-:-:S04]  /*2a80*/  ISETP.GT.AND P1, PT, R3, RZ, PT ;  /* 0x000000ff0300720c */ /* 0x000fc80003f24270 */
[----:B------:R-:W-:-:S03]  /*2a90*/  ISETP.GT.AND P2, PT, R0, RZ, P1 ;  /* 0x000000ff0000720c */ /* 0x000fc60000f44270 */
[----:B------:R-:W-:Y:S10]  /*2aa0*/  @!P0 BRA `(.L_x_38) ;  /* 0x0000001c00288947 */ /* 0x000ff40003800000 */
[----:B------:R-:W0:Y:S01]  /*2ab0*/  LDC.64 R84, c[0x0][0x5b8] ;  /* 0x00016e00ff547b82 */ /* 0x000e220000000a00 */
[----:B------:R-:W-:-:S07]  /*2ac0*/  ULDC.64 UR4, c[0x0][0x5c0] ;  /* 0x0001700000047ab9 */ /* 0x000fce0000000a00 */
[----:B------:R-:W1:Y:S08]  /*2ad0*/  LDC.64 R86, c[0x0][0x5b0] ;  /* 0x00016c00ff567b82 */ /* 0x000e700000000a00 */
[----:B------:R-:W2:Y:S01]  /*2ae0*/  LDC.64 R88, c[0x0][0x5a8] ;  /* 0x00016a00ff587b82 */ /* 0x000ea20000000a00 */
[-C--:B0-----:R-:W-:Y:S02]  /*2af0*/  IMAD R6, R9, R84.reuse, RZ ;  /* 0x0000005409067224 */ /* 0x081fe400078e02ff */
[----:B------:R-:W-:-:S04]  /*2b00*/  IMAD.WIDE.U32 R4, R19, R84, R70 ;  /* 0x0000005413047225 */ /* 0x000fc800078e0046 */
[----:B------:R-:W-:Y:S01]  /*2b10*/  IMAD R81, R19, R85, R6 ;  /* 0x0000005513517224 */ /* 0x000fe200078e0206 */
[----:B------:R-:W-:Y:S01]  /*2b20*/  IADD3 R8, P0, R12, R4, RZ ;  /* 0x000000040c087210 */ /* 0x000fe20007f1e0ff */
[----:B-1----:R-:W-:-:S03]  /*2b30*/  IMAD R4, R21, R86, RZ ;  /* 0x0000005615047224 */ /* 0x002fc600078e02ff */
[----:B------:R-:W-:Y:S01]  /*2b40*/  IADD3.X R9, R13, R5, R81, P0, !PT ;  /* 0x000000050d097210 */ /* 0x000fe200007fe451 */
[C---:B------:R-:W-:Y:S02]  /*2b50*/  IMAD R85, R20.reuse, R87, R4 ;  /* 0x0000005714557224 */ /* 0x040fe400078e0204 */
[----:B------:R-:W-:-:S04]  /*2b60*/  IMAD.WIDE.U32 R4, R20, R86, R8 ;  /* 0x0000005614047225 */ /* 0x000fc800078e0008 */
[----:B------:R-:W-:Y:S01]  /*2b70*/  IMAD.IADD R5, R5, 0x1, R85 ;  /* 0x0000000105057824 */ /* 0x000fe200078e0255 */
[----:B--2---:R-:W-:-:S04]  /*2b80*/  LEA R10, P0, R4, R88, 0x1 ;  /* 0x00000058040a7211 */ /* 0x004fc800078008ff */
[----:B------:R-:W-:-:S05]  /*2b90*/  LEA.HI.X R11, R4, R89, R5, 0x1, P0 ;  /* 0x00000059040b7211 */ /* 0x000fca00000f0c05 */
[----:B------:R-:W2:Y:S01]  /*2ba0*/  @P2 LDG.E.LTC128B.U16 R18, desc[UR36][R10.64] ;  /* 0x000000240a122981 */ /* 0x000ea2000c1e1520 */
[----:B------:R-:W-:Y:S01]  /*2bb0*/  IMAD.WIDE.U32 R4, R20, R86, R12 ;  /* 0x0000005614047225 */ /* 0x000fe200078e000c */
[----:B------:R-:W-:Y:S02]  /*2bc0*/  BSSY B1, `(.L_x_39) ;  /* 0x0000015000017945 */ /* 0x000fe40003800000 */
[----:B------:R-:W-:-:S04]  /*2bd0*/  IADD3 R14, P0, R70, R4, RZ ;  /* 0x00000004460e7210 */ /* 0x000fc80007f1e0ff */
[----:B------:R-:W-:Y:S02]  /*2be0*/  IADD3.X R15, R71, R85, R5, P0, !PT ;  /* 0x00000055470f7210 */ /* 0x000fe400007fe405 */
[----:B------:R-:W-:Y:S01]  /*2bf0*/  LEA R6, P0, R80, UR4, 0x1 ;  /* 0x0000000450067c11 */ /* 0x000fe2000f8008ff */
[----:B------:R-:W-:-:S03]  /*2c00*/  IMAD.WIDE.U32 R14, R19, R84, R14 ;  /* 0x00000054130e7225 */ /* 0x000fc600078e000e */
[----:B------:R-:W-:Y:S02]  /*2c10*/  LEA.HI.X R7, R80, UR5, R7, 0x1, P0 ;  /* 0x0000000550077c11 */ /* 0x000fe400080f0c07 */
[----:B------:R-:W-:-:S04]  /*2c20*/  ISETP.GT.AND P0, PT, R3, 0x1, PT ;  /* 0x000000010300780c */ /* 0x000fc80003f04270 */
[----:B------:R-:W-:Y:S01]  /*2c30*/  ISETP.GT.AND P3, PT, R0, RZ, P0 ;  /* 0x000000ff0000720c */ /* 0x000fe20000764270 */
[----:B--2---:R-:W-:-:S04]  /*2c40*/  IMAD.U32 R4, R18, 0x10000, RZ ;  /* 0x0001000012047824 */ /* 0x004fc800078e00ff */
[----:B------:R-:W-:Y:S01]  /*2c50*/  FMUL R5, R4, R67 ;  /* 0x0000004304057220 */ /* 0x000fe20000400000 */
[----:B------:R-:W-:-:S03]  /*2c60*/  LEA R4, P4, R14, R88, 0x1 ;  /* 0x000000580e047211 */ /* 0x000fc600078808ff */
[----:B------:R-:W-:-:S05]  /*2c70*/  FFMA R5, R56, R66, R5 ;  /* 0x0000004238057223 */ /* 0x000fca0000000005 */
[----:B------:R-:W-:Y:S01]  /*2c80*/  F2FP.BF16.F32.PACK_AB R10, RZ, R5 ;  /* 0x00000005ff0a723e */ /* 0x000fe200000010ff */
[----:B------:R-:W-:-:S03]  /*2c90*/  IMAD.IADD R5, R81, 0x1, R15 ;  /* 0x0000000151057824 */ /* 0x000fc600078e020f */
[----:B------:R-:W-:Y:S01]  /*2ca0*/  PRMT R11, R10, 0x7610, R11 ;  /* 0x000076100a0b7816 */ /* 0x000fe2000000000b */
[----:B------:R-:W-:Y:S01]  /*2cb0*/  IMAD.SHL.U32 R10, R86, 0x8, RZ ;  /* 0x00000008560a7824 */ /* 0x000fe200078e00ff */
[----:B------:R-:W-:-:S03]  /*2cc0*/  LEA.HI.X R5, R14, R89, R5, 0x1, P4 ;  /* 0x000000590e057211 */ /* 0x000fc600020f0c05 */
[----:B------:R0:W-:Y:S02]  /*2cd0*/  @P2 STG.E.U16 desc[UR36][R6.64], R11 ;  /* 0x0000000b06002986 */ /* 0x0001e4000c101524 */
[----:B0-----:R-:W-:Y:S01]  /*2ce0*/  SHF.L.U64.HI R11, R86, 0x3, R87 ;  /* 0x00000003560b7819 */ /* 0x001fe20000010257 */
[----:B------:R-:W-:Y:S06]  /*2cf0*/  @!P3 BRA `(.L_x_40) ;  /* 0x000000000004b947 */ /* 0x000fec0003800000 */
[----:B------:R0:W5:Y:S02]  /*2d00*/  LDG.E.LTC128B.U16 R18, desc[UR36][R4.64+0x2] ;  /* 0x0000022404127981 */ /* 0x000164000c1e1520 */
.L_x_40:
[----:B------:R-:W-:Y:S05]  /*2d10*/  BSYNC B1 ;  /* 0x0000000000017941 */ /* 0x000fea0003800000 */
.L_x_39:
[----:B------:R-:W-:Y:S01]  /*2d20*/  IMAD.WIDE.U32 R10, R20, R86, R10 ;  /* 0x00000056140a7225 */ /* 0x000fe200078e000a */
[----:B------:R-:W-:-:S03]  /*2d30*/  ISETP.GT.AND P1, PT, R0, 0x8, P1 ;  /* 0x000000080000780c */ /* 0x000fc60000f24270 */
[----:B-----5:R-:W-:Y:S01]  /*2d40*/  IMAD.U32 R14, R18, 0x10000, RZ ;  /* 0x00010000120e7824 */ /* 0x020fe200078e00ff */
[----:B------:R-:W-:Y:S01]  /*2d50*/  IADD3 R8, P2, R8, R10, RZ ;  /* 0x0000000a08087210 */ /* 0x000fe20007f5e0ff */
[----:B------:R-:W-:Y:S02]  /*2d60*/  IMAD.IADD R85, R85, 0x1, R11 ;  /* 0x0000000155557824 */ /* 0x000fe400078e020b */
[----:B------:R-:W-:Y:S02]  /*2d70*/  FMUL R14, R14, R67 ;  /* 0x000000430e0e7220 */ /* 0x000fe40000400000 */
[----:B------:R-:W-:Y:S02]  /*2d80*/  IMAD.X R9, R85, 0x1, R9, P2 ;  /* 0x0000000155097824 */ /* 0x000fe400010e0609 */
[----:B------:R-:W-:Y:S01]  /*2d90*/  FFMA R57, R57, R66, R14 ;  /* 0x0000004239397223 */ /* 0x000fe2000000000e */
[----:B------:R-:W-:-:S04]  /*2da0*/  LEA R14, P2, R8, R88, 0x1 ;  /* 0x00000058080e7211 */ /* 0x000fc800078408ff */
[----:B------:R-:W-:Y:S02]  /*2db0*/  F2FP.BF16.F32.PACK_AB R57, RZ, R57 ;  /* 0x00000039ff39723e */ /* 0x000fe400000010ff */
[----:B------:R-:W-:-:S03]  /*2dc0*/  LEA.HI.X R15, R8, R89, R9, 0x1, P2 ;  /* 0x00000059080f7211 */ /* 0x000fc600010f0c09 */
[----:B------:R1:W-:Y:S04]  /*2dd0*/  @P3 STG.E.U16 desc[UR36][R6.64+0x2], R57 ;  /* 0x0000023906003986 */ /* 0x0003e8000c101524 */
[----:B------:R-:W2:Y:S01]  /*2de0*/  @P1 LDG.E.LTC128B.U16 R18, desc[UR36][R14.64] ;  /* 0x000000240e121981 */ /* 0x000ea2000c1e1520 */
[----:B------:R-:W-:Y:S01]  /*2df0*/  IADD3 R12, P2, P3, R70, R10, R12 ;  /* 0x0000000a460c7210 */ /* 0x000fe20007b5e00c */
[----:B------:R-:W-:Y:S01]  /*2e00*/  BSSY B1, `(.L_x_41) ;  /* 0x0000011000017945 */ /* 0x000fe20003800000 */
[C---:B------:R-:W-:Y:S02]  /*2e10*/  SHF.L.U64.HI R11, R72.reuse, 0x1, R73 ;  /* 0x00000001480b7819 */ /* 0x040fe40000010249 */
[----:B------:R-:W-:Y:S02]  /*2e20*/  IADD3.X R13, R71, R85, R13, P2, P3 ;  /* 0x00000055470d7210 */ /* 0x000fe400017e640d */
[----:B------:R-:W-:-:S02]  /*2e30*/  LEA R10, P2, R72, R6, 0x1 ;  /* 0x00000006480a7211 */ /* 0x000fc400078408ff */
[----:B------:R-:W-:Y:S01]  /*2e40*/  ISETP.GT.AND P0, PT, R0, 0x8, P0 ;  /* 0x000000080000780c */ /* 0x000fe20000704270 */
[----:B------:R-:W-:-:S04]  /*2e50*/  IMAD.WIDE.U32 R12, R19, R84, R12 ;  /* 0x00000054130c7225 */ /* 0x000fc800078e000c */
[----:B------:R-:W-:Y:S02]  /*2e60*/  IMAD.X R11, R11, 0x1, R7, P2 ;  /* 0x000000010b0b7824 */ /* 0x000fe400010e0607 */
[----:B------:R-:W-:Y:S02]  /*2e70*/  IMAD.IADD R13, R81, 0x1, R13 ;  /* 0x00000001510d7824 */ /* 0x000fe400078e020d */
[----:B--2---:R-:W-:-:S04]  /*2e80*/  IMAD.U32 R8, R18, 0x10000, RZ ;  /* 0x0001000012087824 */ /* 0x004fc800078e00ff */
[----:B------:R-:W-:Y:S01]  /*2e90*/  FMUL R9, R8, R67 ;  /* 0x0000004308097220 */ /* 0x000fe20000400000 */
[----:B------:R-:W-:-:S03]  /*2ea0*/  LEA R8, P3, R12, R88, 0x1 ;  /* 0x000000580c087211 */ /* 0x000fc600078608ff */
[----:B------:R-:W-:-:S05]  /*2eb0*/  FFMA R9, R58, R66, R9 ;  /* 0x000000423a097223 */ /* 0x000fca0000000009 */
[----:B------:R-:W-:Y:S02]  /*2ec0*/  F2FP.BF16.F32.PACK_AB R14, RZ, R9 ;  /* 0x00000009ff0e723e */ /* 0x000fe400000010ff */
[----:B------:R-:W-:-:S03]  /*2ed0*/  LEA.HI.X R9, R12, R89, R13, 0x1, P3 ;  /* 0x000000590c097211 */ /* 0x000fc600018f0c0d */
[----:B------:R1:W-:Y:S01]  /*2ee0*/  @P1 STG.E.U16 desc[UR36][R10.64], R14 ;  /* 0x0000000e0a001986 */ /* 0x0003e2000c101524 */
[----:B------:R-:W-:Y:S05]  /*2ef0*/  @!P0 BRA `(.L_x_42) ;  /* 0x0000000000048947 */ /* 0x000fea0003800000 */
[----:B------:R2:W5:Y:S02]  /*2f00*/  LDG.E.LTC128B.U16 R18, desc[UR36][R8.64+0x2] ;  /* 0x0000022408127981 */ /* 0x000564000c1e1520 */
.L_x_42:
[----:B------:R-:W-:Y:S05]  /*2f10*/  BSYNC B1 ;  /* 0x0000000000017941 */ /* 0x000fea0003800000 */
.L_x_41:
[----:B-----5:R-:W-:Y:S01]  /*2f20*/  IMAD.U32 R12, R18, 0x10000, RZ ;  /* 0x00010000120c7824 */ /* 0x020fe200078e00ff */
[----:B------:R-:W-:Y:S01]  /*2f30*/  ISETP.GT.AND P1, PT, R3, 0x8, PT ;  /* 0x000000080300780c */ /* 0x000fe20003f24270 */
[----:B------:R-:W-:Y:S02]  /*2f40*/  BSSY B1, `(.L_x_43) ;  /* 0x0000008000017945 */ /* 0x000fe40003800000 */
[----:B------:R-:W-:Y:S01]  /*2f50*/  FMUL R12, R12, R67 ;  /* 0x000000430c0c7220 */ /* 0x000fe20000400000 */
[----:B------:R-:W-:-:S03]  /*2f60*/  ISETP.GT.AND P2, PT, R0, RZ, P1 ;  /* 0x000000ff0000720c */ /* 0x000fc60000f44270 */
[----:B------:R-:W-:-:S05]  /*2f70*/  FFMA R12, R59, R66, R12 ;  /* 0x000000423b0c7223 */ /* 0x000fca000000000c */
[----:B------:R-:W-:-:S05]  /*2f80*/  F2FP.BF16.F32.PACK_AB R12, RZ, R12 ;  /* 0x0000000cff0c723e */ /* 0x000fca00000010ff */
[----:B------:R3:W-:Y:S01]  /*2f90*/  @P0 STG.E.U16 desc[UR36][R10.64+0x2], R12 ;  /* 0x0000020c0a000986 */ /* 0x0007e2000c101524 */
[----:B------:R-:W-:Y:S05]  /*2fa0*/  @!P2 BRA `(.L_x_44) ;  /* 0x000000000004a947 */ /* 0x000fea0003800000 */
[----:B------:R4:W5:Y:S02]  /*2fb0*/  LDG.E.LTC128B.U16 R18, desc[UR36][R4.64+0x10] ;  /* 0x0000102404127981 */ /* 0x000964000c1e1520 */
.L_x_44:
[----:B------:R-:W-:Y:S05]  /*2fc0*/  BSYNC B1 ;  /* 0x0000000000017941 */ /* 0x000fea0003800000 */
.L_x_43:
[----:B---3-5:R-:W-:Y:S01]  /*2fd0*/  IMAD.U32 R12, R18, 0x10000, RZ ;  /* 0x00010000120c7824 */ /* 0x028fe200078e00ff */
        /* <DEDUP_REMOVED lines=9> */
.L_x_46:
[----:B------:R-:W-:Y:S05]  /*3070*/  BSYNC B1 ;  /* 0x0000000000017941 */ /* 0x000fea0003800000 */
.L_x_45:
[----:B-----5:R-:W-:Y:S01]  /*3080*/  IMAD.U32 R12, R18, 0x10000, RZ ;  /* 0x00010000120c7824 */ /* 0x020fe200078e00ff */
[----:B------:R-:W-:Y:S01]  /*3090*/  ISETP.GT.AND P1, PT, R0, 0x8, P1 ;  /* 0x000000080000780c */ /* 0x000fe20000f24270 */
[----:B------:R-:W-:Y:S02]  /*30a0*/  BSSY B1, `(.L_x_47) ;  /* 0x0000007000017945 */ /* 0x000fe40003800000 */
[----:B------:R-:W-:-:S04]  /*30b0*/  FMUL R12, R12, R67 ;  /* 0x000000430c0c7220 */ /* 0x000fc80000400000 */
[----:B------:R-:W-:-:S05]  /*30c0*/  FFMA R12, R61, R66, R12 ;  /* 0x000000423d0c7223 */ /* 0x000fca000000000c */
[----:B------:R-:W-:-:S05]  /*30d0*/  F2FP.BF16.F32.PACK_AB R12, RZ, R12 ;  /* 0x0000000cff0c723e */ /* 0x000fca00000010ff */
[----:B------:R0:W-:Y:S01]  /*30e0*/  @P3 STG.E.U16 desc[UR36][R6.64+0x12], R12 ;  /* 0x0000120c06003986 */ /* 0x0001e2000c101524 */
[----:B------:R-:W-:Y:S05]  /*30f0*/  @!P1 BRA `(.L_x_48) ;  /* 0x0000000000049947 */ /* 0x000fea0003800000 */
[----:B------:R0:W5:Y:S02]  /*3100*/  LDG.E.LTC128B.U16 R18, desc[UR36][R8.64+0x10] ;  /* 0x0000102408127981 */ /* 0x000164000c1e1520 */
.L_x_48:
[----:B------:R-:W-:Y:S05]  /*3110*/  BSYNC B1 ;  /* 0x0000000000017941 */ /* 0x000fea0003800000 */
.L_x_47:
[----:B0----5:R-:W-:Y:S01]  /*3120*/  IMAD.U32 R12, R18, 0x10000, RZ ;  /* 0x00010000120c7824 */ /* 0x021fe200078e00ff */
[----:B------:R-:W-:Y:S01]  /*3130*/  ISETP.GT.AND P0, PT, R0, 0x8, P0 ;  /* 0x000000080000780c */ /* 0x000fe20000704270 */
[----:B------:R-:W-:Y:S02]  /*3140*/  BSSY B1, `(.L_x_49) ;  /* 0x0000007000017945 */ /* 0x000fe40003800000 */
[----:B---3--:R-:W-:-:S04]  /*3150*/  FMUL R13, R12, R67 ;  /* 0x000000430c0d7220 */ /* 0x008fc80000400000 */
[----:B------:R-:W-:-:S05]  /*3160*/  FFMA R13, R62, R66, R13 ;  /* 0x000000423e0d7223 */ /* 0x000fca000000000d */
[----:B------:R-:W-:-:S05]  /*3170*/  F2FP.BF16.F32.PACK_AB R13, RZ, R13 ;  /* 0x0000000dff0d723e */ /* 0x000fca00000010ff */
[----:B------:R0:W-:Y:S01]  /*3180*/  @P1 STG.E.U16 desc[UR36][R10.64+0x10], R13 ;  /* 0x0000100d0a001986 */ /* 0x0001e2000c101524 */
[----:B------:R-:W-:Y:S05]  /*3190*/  @!P0 BRA `(.L_x_50) ;  /* 0x0000000000048947 */ /* 0x000fea0003800000 */
[----:B------:R3:W5:Y:S02]  /*31a0*/  LDG.E.LTC128B.U16 R18, desc[UR36][R8.64+0x12] ;  /* 0x0000122408127981 */ /* 0x000764000c1e1520 */
.L_x_50:
[----:B------:R-:W-:Y:S05]  /*31b0*/  BSYNC B1 ;  /* 0x0000000000017941 */ /* 0x000fea0003800000 */
.L_x_49:
        /* <DEDUP_REMOVED lines=10> */
.L_x_52:
[----:B------:R-:W-:Y:S05]  /*3260*/  BSYNC B1 ;  /* 0x0000000000017941 */ /* 0x000fea0003800000 */
.L_x_51:
[----:B0----5:R-:W-:Y:S01]  /*3270*/  IMAD.U32 R12, R18, 0x10000, RZ ;  /* 0x00010000120c7824 */ /* 0x021fe200078e00ff */
        /* <DEDUP_REMOVED lines=9> */
.L_x_54:
[----:B------:R-:W-:Y:S05]  /*3310*/  BSYNC B1 ;  /* 0x0000000000017941 */ /* 0x000fea0003800000 */
.L_x_53:
        /* <DEDUP_REMOVED lines=9> */
.L_x_56:
[----:B------:R-:W-:Y:S05]  /*33b0*/  BSYNC B1 ;  /* 0x0000000000017941 */ /* 0x000fea0003800000 */
.L_x_55:
[----:B0----5:R-:W-:Y:S01]  /*33c0*/  IMAD.U32 R12, R18, 0x10000, RZ ;  /* 0x00010000120c7824 */ /* 0x021fe200078e00ff */
        /* <DEDUP_REMOVED lines=8> */
.L_x_58:
[----:B------:R-:W-:Y:S05]  /*3450*/  BSYNC B1 ;  /* 0x0000000000017941 */ /* 0x000fea0003800000 */
.L_x_57:
        /* <DEDUP_REMOVED lines=10> */
.L_x_60:
[----:B------:R-:W-:Y:S05]  /*3500*/  BSYNC B1 ;  /* 0x0000000000017941 */ /* 0x000fea0003800000 */
.L_x_59:
        /* <DEDUP_REMOVED lines=10> */
.L_x_62:
[----:B------:R-:W-:Y:S05]  /*35b0*/  BSYNC B1 ;  /* 0x0000000000017941 */ /* 0x000fea0003800000 */
.L_x_61:
        /* <DEDUP_REMOVED lines=9> */
.L_x_64:
[----:B------:R-:W-:Y:S05]  /*3650*/  BSYNC B1 ;  /* 0x0000000000017941 */ /* 0x000fea0003800000 */
.L_x_63:
        /* <DEDUP_REMOVED lines=9> */
.L_x_66:
[----:B------:R-:W-:Y:S05]  /*36f0*/  BSYNC B1 ;  /* 0x0000000000017941 */ /* 0x000fea0003800000 */
.L_x_65:
        /* <DEDUP_REMOVED lines=10> */
.L_x_68:
[----:B------:R-:W-:Y:S05]  /*37a0*/  BSYNC B1 ;  /* 0x0000000000017941 */ /* 0x000fea0003800000 */
.L_x_67:
        /* <DEDUP_REMOVED lines=10> */
.L_x_70:
[----:B------:R-:W-:Y:S05]  /*3850*/  BSYNC B1 ;  /* 0x0000000000017941 */ /* 0x000fea0003800000 */
.L_x_69:
        /* <DEDUP_REMOVED lines=9> */
.L_x_72:
[----:B------:R-:W-:Y:S05]  /*38f0*/  BSYNC B1 ;  /* 0x0000000000017941 */ /* 0x000fea0003800000 */
.L_x_71:
        /* <DEDUP_REMOVED lines=9> */
.L_x_74:
[----:B------:R-:W-:Y:S05]  /*3990*/  BSYNC B1 ;  /* 0x0000000000017941 */ /* 0x000fea0003800000 */
.L_x_73:
        /* <DEDUP_REMOVED lines=10> */
.L_x_76:
[----:B------:R-:W-:Y:S05]  /*3a40*/  BSYNC B1 ;  /* 0x0000000000017941 */ /* 0x000fea0003800000 */
.L_x_75:
        /* <DEDUP_REMOVED lines=10> */
.L_x_78:
[----:B------:R-:W-:Y:S05]  /*3af0*/  BSYNC B1 ;  /* 0x0000000000017941 */ /* 0x000fea0003800000 */
.L_x_77:
        /* <DEDUP_REMOVED lines=9> */
.L_x_80:
[----:B------:R-:W-:Y:S05]  /*3b90*/  BSYNC B1 ;  /* 0x0000000000017941 */ /* 0x000fea0003800000 */
.L_x_79:
        /* <DEDUP_REMOVED lines=9> */
.L_x_82:
[----:B------:R-:W-:Y:S05]  /*3c30*/  BSYNC B1 ;  /* 0x0000000000017941 */ /* 0x000fea0003800000 */
.L_x_81:
        /* <DEDUP_REMOVED lines=10> */
.L_x_84:
[----:B------:R-:W-:Y:S05]  /*3ce0*/  BSYNC B1 ;  /* 0x0000000000017941 */ /* 0x000fea0003800000 */
.L_x_83:
        /* <DEDUP_REMOVED lines=10> */
.L_x_86:
[----:B------:R-:W-:Y:S05]  /*3d90*/  BSYNC B1 ;  /* 0x0000000000017941 */ /* 0x000fea0003800000 */
.L_x_85:
        /* <DEDUP_REMOVED lines=9> */
.L_x_88:
[----:B------:R-:W-:Y:S05]  /*3e30*/  BSYNC B1 ;  /* 0x0000000000017941 */ /* 0x000fea0003800000 */
.L_x_87:
        /* <DEDUP_REMOVED lines=9> */
.L_x_90:
[----:B------:R-:W-:Y:S05]  /*3ed0*/  BSYNC B1 ;  /* 0x0000000000017941 */ /* 0x000fea0003800000 */
.L_x_89:
        /* <DEDUP_REMOVED lines=10> */
.L_x_92:
[----:B------:R-:W-:Y:S05]  /*3f80*/  BSYNC B1 ;  /* 0x0000000000017941 */ /* 0x000fea0003800000 */
.L_x_91:
        /* <DEDUP_REMOVED lines=10> */
.L_x_94:
[----:B------:R-:W-:Y:S05]  /*4030*/  BSYNC B1 ;  /* 0x0000000000017941 */ /* 0x000fea0003800000 */
.L_x_93:
        /* <DEDUP_REMOVED lines=9> */
.L_x_96:
[----:B------:R-:W-:Y:S05]  /*40d0*/  BSYNC B1 ;  /* 0x0000000000017941 */ /* 0x000fea0003800000 */
.L_x_95:
        /* <DEDUP_REMOVED lines=9> */
.L_x_98:
[----:B------:R-:W-:Y:S05]  /*4170*/  BSYNC B1 ;  /* 0x0000000000017941 */ /* 0x000fea0003800000 */
.L_x_97:
        /* <DEDUP_REMOVED lines=10> */
.L_x_100:
[----:B------:R-:W-:Y:S05]  /*4220*/  BSYNC B1 ;  /* 0x0000000000017941 */ /* 0x000fea0003800000 */
.L_x_99:
        /* <DEDUP_REMOVED lines=10> */
.L_x_102:
[----:B------:R-:W-:Y:S05]  /*42d0*/  BSYNC B1 ;  /* 0x0000000000017941 */ /* 0x000fea0003800000 */
.L_x_101:
        /* <DEDUP_REMOVED lines=9> */
.L_x_104:
[----:B------:R-:W-:Y:S05]  /*4370*/  BSYNC B1 ;  /* 0x0000000000017941 */ /* 0x000fea0003800000 */
.L_x_103:
        /* <DEDUP_REMOVED lines=9> */
.L_x_106:
[----:B------:R-:W-:Y:S05]  /*4410*/  BSYNC B1 ;  /* 0x0000000000017941 */ /* 0x000fea0003800000 */
.L_x_105:
        /* <DEDUP_REMOVED lines=10> */
.L_x_108:
[----:B------:R-:W-:Y:S05]  /*44c0*/  BSYNC B1 ;  /* 0x0000000000017941 */ /* 0x000fea0003800000 */
.L_x_107:
        /* <DEDUP_REMOVED lines=10> */
.L_x_110:
[----:B------:R-:W-:Y:S05]  /*4570*/  BSYNC B1 ;  /* 0x0000000000017941 */ /* 0x000fea0003800000 */
.L_x_109:
[----:B0---45:R-:W-:Y:S01]  /*4580*/  IMAD.U32 R4, R18, 0x10000, RZ ;  /* 0x0001000012047824 */ /* 0x031fe200078e00ff */
        /* <DEDUP_REMOVED lines=8> */
.L_x_112:
[----:B------:R-:W-:Y:S05]  /*4610*/  BSYNC B1 ;  /* 0x0000000000017941 */ /* 0x000fea0003800000 */
.L_x_111:
[----:B0----5:R-:W-:Y:S01]  /*4620*/  IMAD.U32 R4, R18, 0x10000, RZ ;  /* 0x0001000012047824 */ /* 0x021fe200078e00ff */
[----:B------:R-:W-:Y:S01]  /*4630*/  ISETP.GT.AND P0, PT, R0, 0x8, P0 ;  /* 0x000000080000780c */ /* 0x000fe20000704270 */
[----:B------:R-:W-:Y:S01]  /*4640*/  @P1 IMAD.MOV.U32 R5, RZ, RZ, R11 ;  /* 0x000000ffff051224 */ /* 0x000fe200078e000b */
[----:B------:R-:W-:Y:S01]  /*4650*/  BSSY B1, `(.L_x_113) ;  /* 0x0000008000017945 */ /* 0x000fe20003800000 */
[----:B------:R-:W-:Y:S01]  /*4660*/  FMUL R3, R4, R67 ;  /* 0x0000004304037220 */ /* 0x000fe20000400000 */
[----:B------:R-:W-:-:S03]  /*4670*/  @P1 IMAD.MOV.U32 R4, RZ, RZ, R10 ;  /* 0x000000ffff041224 */ /* 0x000fc600078e000a */
[----:B------:R-:W-:-:S05]  /*4680*/  FFMA R3, R30, R66, R3 ;  /* 0x000000421e037223 */ /* 0x000fca0000000003 */
[----:B------:R-:W-:-:S05]  /*4690*/  F2FP.BF16.F32.PACK_AB R3, RZ, R3 ;  /* 0x00000003ff03723e */ /* 0x000fca00000010ff */
[----:B------:R0:W-:Y:S01]  /*46a0*/  @P1 STG.E.U16 desc[UR36][R4.64+0x90], R3 ;  /* 0x0000900304001986 */ /* 0x0001e2000c101524 */
[----:B------:R-:W-:Y:S05]  /*46b0*/  @!P0 BRA `(.L_x_114) ;  /* 0x0000000000048947 */ /* 0x000fea0003800000 */
[----:B------:R0:W5:Y:S02]  /*46c0*/  LDG.E.LTC128B.U16 R18, desc[UR36][R8.64+0x92] ;  /* 0x0000922408127981 */ /* 0x000164000c1e1520 */
.L_x_114:
[----:B------:R-:W-:Y:S05]  /*46d0*/  BSYNC B1 ;  /* 0x0000000000017941 */ /* 0x000fea0003800000 */
.L_x_113:
[----:B------:R-:W-:Y:S05]  /*46e0*/  @!P0 BRA `(.L_x_115) ;  /* 0x0000000c00008947 */ /* 0x000fea0003800000 */
[----:B-----5:R-:W-:-:S04]  /*46f0*/  IMAD.U32 R18, R18, 0x10000, RZ ;  /* 0x0001000012127824 */ /* 0x020fc800078e00ff */
[----:B------:R-:W-:-:S04]  /*4700*/  FMUL R18, R18, R67 ;  /* 0x0000004312127220 */ /* 0x000fc80000400000 */
[----:B------:R-:W-:-:S05]  /*4710*/  FFMA R18, R31, R66, R18 ;  /* 0x000000421f127223 */ /* 0x000fca0000000012 */
[----:B------:R-:W-:-:S05]  /*4720*/  F2FP.BF16.F32.PACK_AB R18, RZ, R18 ;  /* 0x00000012ff12723e */ /* 0x000fca00000010ff */
[----:B------:R0:W-:Y:S01]  /*4730*/  STG.E.U16 desc[UR36][R10.64+0x92], R18 ;  /* 0x000092120a007986 */ /* 0x0001e2000c101524 */
[----:B------:R-:W-:Y:S05]  /*4740*/  BRA `(.L_x_115) ;  /* 0x0000000800e87947 */ /* 0x000fea0003800000 */
.L_x_38:
[----:B------:R-:W-:Y:S01]  /*4750*/  ULDC.64 UR4, c[0x0][0x5c0] ;  /* 0x0001700000047ab9 */ /* 0x000fe20000000a00 */
[----:B------:R-:W-:Y:S01]  /*4760*/  ISETP.GT.AND P3, PT, R3, 0x1, PT ;  /* 0x000000010300780c */ /* 0x000fe20003f64270 */
[-C--:B------:R-:W-:Y:S01]  /*4770*/  FMUL R56, R56, R66.reuse ;  /* 0x0000004238387220 */ /* 0x080fe20000400000 */
[----:B------:R-:W-:Y:S01]  /*4780*/  LEA R4, P0, R80, UR4, 0x1 ;  /* 0x0000000450047c11 */ /* 0x000fe2000f8008ff */
[-C--:B------:R-:W-:Y:S01]  /*4790*/  FMUL R57, R57, R66.reuse ;  /* 0x0000004239397220 */ /* 0x080fe20000400000 */
[----:B------:R-:W-:Y:S01]  /*47a0*/  ISETP.GT.AND P1, PT, R0, 0x8, P1 ;  /* 0x000000080000780c */ /* 0x000fe20000f24270 */
[-C--:B------:R-:W-:Y:S01]  /*47b0*/  FMUL R58, R58, R66.reuse ;  /* 0x000000423a3a7220 */ /* 0x080fe20000400000 */
[----:B------:R-:W-:Y:S01]  /*47c0*/  LEA.HI.X R5, R80, UR5, R7, 0x1, P0 ;  /* 0x0000000550057c11 */ /* 0x000fe200080f0c07 */
[-C--:B------:R-:W-:Y:S01]  /*47d0*/  FMUL R59, R59, R66.reuse ;  /* 0x000000423b3b7220 */ /* 0x080fe20000400000 */
[----:B------:R-:W-:Y:S01]  /*47e0*/  ISETP.GT.AND P0, PT, R0, RZ, P3 ;  /* 0x000000ff0000720c */ /* 0x000fe20001f04270 */
[----:B------:R-:W-:Y:S01]  /*47f0*/  FMUL R60, R60, R66 ;  /* 0x000000423c3c7220 */ /* 0x000fe20000400000 */
[----:B------:R-:W-:Y:S01]  /*4800*/  F2FP.BF16.F32.PACK_AB R56, RZ, R56 ;  /* 0x00000038ff38723e */ /* 0x000fe200000010ff */
[-C--:B------:R-:W-:Y:S01]  /*4810*/  FMUL R61, R61, R66.reuse ;  /* 0x000000423d3d7220 */ /* 0x080fe20000400000 */
[----:B------:R-:W-:Y:S01]  /*4820*/  F2FP.BF16.F32.PACK_AB R57, RZ, R57 ;  /* 0x00000039ff39723e */ /* 0x000fe200000010ff */
[-C--:B------:R-:W-:Y:S01]  /*4830*/  FMUL R62, R62, R66.reuse ;  /* 0x000000423e3e7220 */ /* 0x080fe20000400000 */
[----:B------:R-:W-:Y:S01]  /*4840*/  ISETP.GT.AND P3, PT, R0, 0x8, P3 ;  /* 0x000000080000780c */ /* 0x000fe20001f64270 */
[----:B------:R-:W-:Y:S01]  /*4850*/  @P2 STG.E.U16 desc[UR36][R4.64], R56 ;  /* 0x0000003804002986 */ /* 0x000fe2000c101524 */
[----:B------:R-:W-:Y:S01]  /*4860*/  ISETP.GT.AND P2, PT, R3, 0x8, PT ;  /* 0x000000080300780c */ /* 0x000fe20003f44270 */
[-C--:B------:R-:W-:Y:S01]  /*4870*/  FMUL R63, R63, R66.reuse ;  /* 0x000000423f3f7220 */ /* 0x080fe20000400000 */
[----:B------:R-:W-:Y:S01]  /*4880*/  SHF.L.U64.HI R7, R72, 0x1, R73 ;  /* 0x0000000148077819 */ /* 0x000fe20000010249 */
[----:B------:R-:W-:Y:S01]  /*4890*/  FMUL R48, R48, R66 ;  /* 0x0000004230307220 */ /* 0x000fe20000400000 */
[----:B------:R-:W-:Y:S01]  /*48a0*/  LEA R6, P4, R72, R4, 0x1 ;  /* 0x0000000448067211 */ /* 0x000fe200078808ff */
[----:B------:R-:W-:Y:S01]  /*48b0*/  @P0 STG.E.U16 desc[UR36][R4.64+0x2], R57 ;  /* 0x0000023904000986 */ /* 0x000fe2000c101524 */
[----:B------:R-:W-:Y:S01]  /*48c0*/  ISETP.GT.AND P5, PT, R0, RZ, P2 ;  /* 0x000000ff0000720c */ /* 0x000fe200017a4270 */
[----:B------:R-:W-:Y:S01]  /*48d0*/  FMUL R49, R49, R66 ;  /* 0x0000004231317220 */ /* 0x000fe20000400000 */
[----:B------:R-:W-:Y:S01]  /*48e0*/  ISETP.GT.AND P0, PT, R3, 0x9, PT ;  /* 0x000000090300780c */ /* 0x000fe20003f04270 */
[----:B------:R-:W-:Y:S01]  /*48f0*/  IMAD.X R7, R7, 0x1, R5, P4 ;  /* 0x0000000107077824 */ /* 0x000fe200020e0605 */
[----:B------:R-:W-:Y:S01]  /*4900*/  F2FP.BF16.F32.PACK_AB R58, RZ, R58 ;  /* 0x0000003aff3a723e */ /* 0x000fe200000010ff */
[-C--:B------:R-:W-:Y:S01]  /*4910*/  FMUL R50, R50, R66.reuse ;  /* 0x0000004232327220 */ /* 0x080fe20000400000 */
[----:B------:R-:W-:Y:S01]  /*4920*/  F2FP.BF16.F32.PACK_AB R59, RZ, R59 ;  /* 0x0000003bff3b723e */ /* 0x000fe200000010ff */
[----:B------:R-:W-:Y:S01]  /*4930*/  FMUL R51, R51, R66 ;  /* 0x0000004233337220 */ /* 0x000fe20000400000 */
[----:B------:R-:W-:Y:S01]  /*4940*/  ISETP.GT.AND P4, PT, R0, RZ, P0 ;  /* 0x000000ff0000720c */ /* 0x000fe20000784270 */
[----:B------:R-:W-:Y:S01]  /*4950*/  @P1 STG.E.U16 desc[UR36][R6.64], R58 ;  /* 0x0000003a06001986 */ /* 0x000fe2000c101524 */
[----:B------:R-:W-:Y:S01]  /*4960*/  F2FP.BF16.F32.PACK_AB R60, RZ, R60 ;  /* 0x0000003cff3c723e */ /* 0x000fe200000010ff */
[-C--:B------:R-:W-:Y:S01]  /*4970*/  FMUL R52, R52, R66.reuse ;  /* 0x0000004234347220 */ /* 0x080fe20000400000 */
[C---:B------:R-:W-:Y:S01]  /*4980*/  ISETP.GT.AND P1, PT, R0.reuse, 0x8, P2 ;  /* 0x000000080000780c */ /* 0x040fe20001724270 */
[----:B------:R-:W-:Y:S01]  /*4990*/  @P3 STG.E.U16 desc[UR36][R6.64+0x2], R59 ;  /* 0x0000023b06003986 */ /* 0x000fe2000c101524 */
[----:B------:R-:W-:Y:S01]  /*49a0*/  ISETP.GT.AND P2, PT, R3, 0x10, PT ;  /* 0x000000100300780c */ /* 0x000fe20003f44270 */
[-C--:B------:R-:W-:Y:S01]  /*49b0*/  FMUL R53, R53, R66.reuse ;  /* 0x0000004235357220 */ /* 0x080fe20000400000 */
[----:B------:R-:W-:Y:S01]  /*49c0*/  ISETP.GT.AND P3, PT, R0, 0x8, P0 ;  /* 0x000000080000780c */ /* 0x000fe20000764270 */
[----:B------:R-:W-:Y:S01]  /*49d0*/  @P5 STG.E.U16 desc[UR36][R4.64+0x10], R60 ;  /* 0x0000103c04005986 */ /* 0x000fe2000c101524 */
[----:B------:R-:W-:Y:S01]  /*49e0*/  F2FP.BF16.F32.PACK_AB R61, RZ, R61 ;  /* 0x0000003dff3d723e */ /* 0x000fe200000010ff */
[-C--:B------:R-:W-:Y:S01]  /*49f0*/  FMUL R54, R54, R66.reuse ;  /* 0x0000004236367220 */ /* 0x080fe20000400000 */
[----:B------:R-:W-:Y:S01]  /*4a00*/  ISETP.GT.AND P5, PT, R0, RZ, P2 ;  /* 0x000000ff0000720c */ /* 0x000fe200017a4270 */
[----:B------:R-:W-:Y:S01]  /*4a10*/  FMUL R55, R55, R66 ;  /* 0x0000004237377220 */ /* 0x000fe20000400000 */
[----:B------:R-:W-:Y:S01]  /*4a20*/  ISETP.GT.AND P0, PT, R3, 0x11, PT ;  /* 0x000000110300780c */ /* 0x000fe20003f04270 */
[----:B------:R-:W-:Y:S01]  /*4a30*/  @P4 STG.E.U16 desc[UR36][R4.64+0x12], R61 ;  /* 0x0000123d04004986 */ /* 0x000fe2000c101524 */
        /* <DEDUP_REMOVED lines=72> */
[----:B------:R-:W-:Y:S01]  /*4ec0*/  F2FP.BF16.F32.PACK_AB R45, RZ, R45 ;  /* 0x0000002dff2d723e */ /* 0x000fe200000010ff */
[----:B------:R-:W-:Y:S01]  /*4ed0*/  @P5 STG.E.U16 desc[UR36][R4.64+0x50], R44 ;  /* 0x0000502c04005986 */ /* 0x000fe2000c101524 */
[----:B------:R-:W-:Y:S01]  /*4ee0*/  ISETP.GT.AND P0, PT, R0, 0x8, P0 ;  /* 0x000000080000780c */ /* 0x000fe20000704270 */
[-C--:B------:R-:W-:Y:S01]  /*4ef0*/  FMUL R30, R30, R66.reuse ;  /* 0x000000421e1e7220 */ /* 0x080fe20000400000 */
[----:B------:R-:W-:Y:S01]  /*4f00*/  ISETP.GT.AND P5, PT, R0, RZ, P3 ;  /* 0x000000ff0000720c */ /* 0x000fe20001fa4270 */
[----:B------:R-:W-:Y:S01]  /*4f10*/  @P4 STG.E.U16 desc[UR36][R4.64+0x52], R45 ;  /* 0x0000522d04004986 */ /* 0x000fe2000c101524 */
[----:B------:R-:W-:Y:S01]  /*4f20*/  ISETP.GT.AND P1, PT, R3, 0x31, PT ;  /* 0x000000310300780c */ /* 0x000fe20003f24270 */
[----:B------:R-:W-:Y:S01]  /*4f30*/  FMUL R31, R31, R66 ;  /* 0x000000421f1f7220 */ /* 0x000fe20000400000 */
[----:B------:R-:W-:-:S02]  /*4f40*/  F2FP.BF16.F32.PACK_AB R46, RZ, R46 ;  /* 0x0000002eff2e723e */ /* 0x000fc400000010ff */
[C---:B------:R-:W-:Y:S02]  /*4f50*/  ISETP.GT.AND P4, PT, R0.reuse, RZ, P1 ;  /* 0x000000ff0000720c */ /* 0x040fe40000f84270 */
[----:B------:R-:W-:Y:S01]  /*4f60*/  F2FP.BF16.F32.PACK_AB R47, RZ, R47 ;  /* 0x0000002fff2f723e */ /* 0x000fe200000010ff */
[----:B------:R-:W-:Y:S01]  /*4f70*/  @P2 STG.E.U16 desc[UR36][R6.64+0x50], R46 ;  /* 0x0000502e06002986 */ /* 0x000fe2000c101524 */
[----:B------:R-:W-:Y:S02]  /*4f80*/  F2FP.BF16.F32.PACK_AB R32, RZ, R32 ;  /* 0x00000020ff20723e */ /* 0x000fe400000010ff */
[----:B------:R-:W-:Y:S01]  /*4f90*/  F2FP.BF16.F32.PACK_AB R33, RZ, R33 ;  /* 0x00000021ff21723e */ /* 0x000fe200000010ff */
[----:B------:R-:W-:Y:S01]  /*4fa0*/  @P0 STG.E.U16 desc[UR36][R6.64+0x52], R47 ;  /* 0x0000522f06000986 */ /* 0x000fe2000c101524 */
[C---:B------:R-:W-:Y:S02]  /*4fb0*/  ISETP.GT.AND P0, PT, R0.reuse, 0x8, P3 ;  /* 0x000000080000780c */ /* 0x040fe40001f04270 */
[----:B------:R-:W-:Y:S01]  /*4fc0*/  F2FP.BF16.F32.PACK_AB R34, RZ, R34 ;  /* 0x00000022ff22723e */ /* 0x000fe200000010ff */
[----:B------:R-:W-:Y:S01]  /*4fd0*/  @P5 STG.E.U16 desc[UR36][R4.64+0x60], R32 ;  /* 0x0000602004005986 */ /* 0x000fe2000c101524 */
[----:B------:R-:W-:-:S02]  /*4fe0*/  ISETP.GT.AND P5, PT, R0, 0x8, P1 ;  /* 0x000000080000780c */ /* 0x000fc40000fa4270 */
[C---:B------:R-:W-:Y:S01]  /*4ff0*/  ISETP.GT.AND P1, PT, R3.reuse, 0x39, PT ;  /* 0x000000390300780c */ /* 0x040fe20003f24270 */
[----:B------:R-:W-:Y:S01]  /*5000*/  @P4 STG.E.U16 desc[UR36][R4.64+0x62], R33 ;  /* 0x0000622104004986 */ /* 0x000fe2000c101524 */
[----:B------:R-:W-:Y:S02]  /*5010*/  ISETP.GT.AND P4, PT, R3, 0x38, PT ;  /* 0x000000380300780c */ /* 0x000fe40003f84270 */
[----:B------:R-:W-:Y:S02]  /*5020*/  F2FP.BF16.F32.PACK_AB R35, RZ, R35 ;  /* 0x00000023ff23723e */ /* 0x000fe400000010ff */
[C---:B------:R-:W-:Y:S01]  /*5030*/  ISETP.GT.AND P2, PT, R0.reuse, RZ, P4 ;  /* 0x000000ff0000720c */ /* 0x040fe20002744270 */
[----:B------:R-:W-:Y:S01]  /*5040*/  @P0 STG.E.U16 desc[UR36][R6.64+0x60], R34 ;  /* 0x0000602206000986 */ /* 0x000fe2000c101524 */
[C---:B------:R-:W-:Y:S02]  /*5050*/  ISETP.GT.AND P3, PT, R0.reuse, RZ, P1 ;  /* 0x000000ff0000720c */ /* 0x040fe40000f64270 */
[C---:B------:R-:W-:Y:S01]  /*5060*/  ISETP.GT.AND P4, PT, R0.reuse, 0x8, P4 ;  /* 0x000000080000780c */ /* 0x040fe20002784270 */
[----:B------:R-:W-:Y:S01]  /*5070*/  @P5 STG.E.U16 desc[UR36][R6.64+0x62], R35 ;  /* 0x0000622306005986 */ /* 0x000fe2000c101524 */
[----:B------:R-:W-:-:S02]  /*5080*/  ISETP.GT.AND P5, PT, R0, 0x8, P1 ;  /* 0x000000080000780c */ /* 0x000fc40000fa4270 */
[----:B------:R-:W-:Y:S02]  /*5090*/  F2FP.BF16.F32.PACK_AB R36, RZ, R36 ;  /* 0x00000024ff24723e */ /* 0x000fe400000010ff */
[----:B------:R-:W-:Y:S02]  /*50a0*/  F2FP.BF16.F32.PACK_AB R37, RZ, R37 ;  /* 0x00000025ff25723e */ /* 0x000fe400000010ff */
[----:B------:R-:W-:Y:S01]  /*50b0*/  F2FP.BF16.F32.PACK_AB R38, RZ, R38 ;  /* 0x00000026ff26723e */ /* 0x000fe200000010ff */
[----:B------:R-:W-:Y:S01]  /*50c0*/  @P2 STG.E.U16 desc[UR36][R4.64+0x70], R36 ;  /* 0x0000702404002986 */ /* 0x000fe2000c101524 */
[----:B------:R-:W-:Y:S02]  /*50d0*/  F2FP.BF16.F32.PACK_AB R39, RZ, R39 ;  /* 0x00000027ff27723e */ /* 0x000fe400000010ff */
[C---:B------:R-:W-:Y:S01]  /*50e0*/  ISETP.GT.AND P2, PT, R3.reuse, 0x41, PT ;  /* 0x000000410300780c */ /* 0x040fe20003f44270 */
[----:B------:R-:W-:Y:S01]  /*50f0*/  @P3 STG.E.U16 desc[UR36][R4.64+0x72], R37 ;  /* 0x0000722504003986 */ /* 0x000fe2000c101524 */
[----:B------:R-:W-:-:S02]  /*5100*/  ISETP.GT.AND P3, PT, R3, 0x40, PT ;  /* 0x000000400300780c */ /* 0x000fc40003f64270 */
[----:B------:R-:W-:Y:S01]  /*5110*/  F2FP.BF16.F32.PACK_AB R24, RZ, R24 ;  /* 0x00000018ff18723e */ /* 0x000fe200000010ff */
[----:B------:R-:W-:Y:S01]  /*5120*/  @P4 STG.E.U16 desc[UR36][R6.64+0x70], R38 ;  /* 0x0000702606004986 */ /* 0x000fe2000c101524 */
[C---:B------:R-:W-:Y:S02]  /*5130*/  ISETP.GT.AND P4, PT, R0.reuse, RZ, P2 ;  /* 0x000000ff0000720c */ /* 0x040fe40001784270 */
[----:B------:R-:W-:Y:S01]  /*5140*/  F2FP.BF16.F32.PACK_AB R25, RZ, R25 ;  /* 0x00000019ff19723e */ /* 0x000fe200000010ff */
[----:B------:R-:W-:Y:S01]  /*5150*/  @P5 STG.E.U16 desc[UR36][R6.64+0x72], R39 ;  /* 0x0000722706005986 */ /* 0x000fe2000c101524 */
[----:B------:R-:W-:Y:S02]  /*5160*/  ISETP.GT.AND P5, PT, R0, RZ, P3 ;  /* 0x000000ff0000720c */ /* 0x000fe40001fa4270 */
[C---:B------:R-:W-:Y:S02]  /*5170*/  ISETP.GT.AND P1, PT, R3.reuse, 0x48, PT ;  /* 0x000000480300780c */ /* 0x040fe40003f24270 */
[----:B------:R-:W-:-:S02]  /*5180*/  ISETP.GT.AND P0, PT, R3, 0x49, PT ;  /* 0x000000490300780c */ /* 0x000fc40003f04270 */
[C---:B------:R-:W-:Y:S02]  /*5190*/  ISETP.GT.AND P3, PT, R0.reuse, 0x8, P3 ;  /* 0x000000080000780c */ /* 0x040fe40001f64270 */
[C---:B------:R-:W-:Y:S02]  /*51a0*/  ISETP.GT.AND P2, PT, R0.reuse, 0x8, P2 ;  /* 0x000000080000780c */ /* 0x040fe40001744270 */
[----:B------:R-:W-:Y:S02]  /*51b0*/  F2FP.BF16.F32.PACK_AB R26, RZ, R26 ;  /* 0x0000001aff1a723e */ /* 0x000fe400000010ff */
[----:B------:R-:W-:Y:S01]  /*51c0*/  F2FP.BF16.F32.PACK_AB R27, RZ, R27 ;  /* 0x0000001bff1b723e */ /* 0x000fe200000010ff */
[----:B------:R-:W-:Y:S01]  /*51d0*/  @P5 STG.E.U16 desc[UR36][R4.64+0x80], R24 ;  /* 0x0000801804005986 */ /* 0x000fe2000c101524 */
[C---:B------:R-:W-:Y:S02]  /*51e0*/  ISETP.GT.AND P5, PT, R0.reuse, RZ, P0 ;  /* 0x000000ff0000720c */ /* 0x040fe400007a4270 */
[C---:B------:R-:W-:Y:S01]  /*51f0*/  ISETP.GT.AND P0, PT, R0.reuse, 0x8, P0 ;  /* 0x000000080000780c */ /* 0x040fe20000704270 */
[----:B------:R-:W-:Y:S01]  /*5200*/  @P4 STG.E.U16 desc[UR36][R4.64+0x82], R25 ;  /* 0x0000821904004986 */ /* 0x000fe2000c101524 */
[----:B------:R-:W-:-:S02]  /*5210*/  ISETP.GT.AND P4, PT, R0, RZ, P1 ;  /* 0x000000ff0000720c */ /* 0x000fc40000f84270 */
[----:B------:R-:W-:Y:S01]  /*5220*/  ISETP.GT.AND P1, PT, R0, 0x8, P1 ;  /* 0x000000080000780c */ /* 0x000fe20000f24270 */
[----:B------:R-:W-:Y:S01]  /*5230*/  @P3 STG.E.U16 desc[UR36][R6.64+0x80], R26 ;  /* 0x0000801a06003986 */ /* 0x000fe2000c101524 */
[----:B------:R-:W-:Y:S02]  /*5240*/  F2FP.BF16.F32.PACK_AB R28, RZ, R28 ;  /* 0x0000001cff1c723e */ /* 0x000fe400000010ff */
[----:B------:R-:W-:Y:S01]  /*5250*/  F2FP.BF16.F32.PACK_AB R29, RZ, R29 ;  /* 0x0000001dff1d723e */ /* 0x000fe200000010ff */
[----:B------:R-:W-:Y:S01]  /*5260*/  @P2 STG.E.U16 desc[UR36][R6.64+0x82], R27 ;  /* 0x0000821b06002986 */ /* 0x000fe2000c101524 */
[----:B------:R-:W-:Y:S02]  /*5270*/  F2FP.BF16.F32.PACK_AB R30, RZ, R30 ;  /* 0x0000001eff1e723e */ /* 0x000fe400000010ff */
[----:B------:R-:W-:-:S03]  /*5280*/  F2FP.BF16.F32.PACK_AB R31, RZ, R31 ;  /* 0x0000001fff1f723e */ /* 0x000fc600000010ff */
[----:B------:R-:W-:Y:S04]  /*5290*/  @P4 STG.E.U16 desc[UR36][R4.64+0x90], R28 ;  /* 0x0000901c04004986 */ /* 0x000fe8000c101524 */
[----:B------:R0:W-:Y:S02]  /*52a0*/  @P5 STG.E.U16 desc[UR36][R4.64+0x92], R29 ;  /* 0x0000921d04005986 */ /* 0x0001e4000c101524 */
[----:B0-----:R-:W-:Y:S02]  /*52b0*/  @P1 IMAD.MOV.U32 R4, RZ, RZ, R6 ;  /* 0x000000ffff041224 */ /* 0x001fe400078e0006 */
[----:B------:R-:W-:-:S05]  /*52c0*/  @P1 IMAD.MOV.U32 R5, RZ, RZ, R7 ;  /* 0x000000ffff051224 */ /* 0x000fca00078e0007 */
[----:B------:R0:W-:Y:S04]  /*52d0*/  @P1 STG.E.U16 desc[UR36][R4.64+0x90], R30 ;  /* 0x0000901e04001986 */ /* 0x0001e8000c101524 */
[----:B------:R0:W-:Y:S02]  /*52e0*/  @P0 STG.E.U16 desc[UR36][R6.64+0x92], R31 ;  /* 0x0000921f06000986 */ /* 0x0001e4000c101524 */
.L_x_115:
[----:B------:R-:W-:Y:S05]  /*52f0*/  BSYNC B0 ;  /* 0x0000000000007941 */ /* 0x000fea0003800000 */
.L_x_37:
[----:B0-----:R-:W2:Y:S01]  /*5300*/  LDL.64 R4, [R1] ;  /* 0x0000000001047983 */ /* 0x001ea20000100a00 */
[----:B------:R-:W-:Y:S01]  /*5310*/  ULDC.64 UR4, c[0x0][0x650] ;  /* 0x0001940000047ab9 */ /* 0x000fe20000000a00 */
[----:B------:R-:W-:Y:S02]  /*5320*/  IMAD.U32 R0, RZ, RZ, UR44 ;  /* 0x0000002cff007e24 */ /* 0x000fe4000f8e00ff */
[----:B------:R-:W-:Y:S02]  /*5330*/  IMAD.MOV.U32 R22, RZ, RZ, -0x1 ;  /* 0xffffffffff167424 */ /* 0x000fe400078e00ff */
[----:B------:R0:W-:Y:S01]  /*5340*/  SYNCS.ARRIVE.TRANS64.A1T0 RZ, [R0+UR48], RZ ;  /* 0x000000ff00ff79a7 */ /* 0x0001e20008100030 */
[----:B-----5:R-:W-:Y:S02]  /*5350*/  IMAD.MOV.U32 R18, RZ, RZ, -0x1 ;  /* 0xffffffffff127424 */ /* 0x020fe400078e00ff */
[----:B------:R-:W-:Y:S01]  /*5360*/  IMAD.MOV.U32 R19, RZ, RZ, -0x1 ;  /* 0xffffffffff137424 */ /* 0x000fe200078e00ff */
[----:B0-----:R-:W-:-:S02]  /*5370*/  PRMT R0, RZ, 0x7610, R0 ;  /* 0x00007610ff007816 */ /* 0x001fc40000000000 */
[----:B--2---:R-:W-:-:S05]  /*5380*/  LEA R16, P0, R4, R16, 0x1 ;  /* 0x0000001004107211 */ /* 0x004fca00078008ff */
[----:B------:R-:W-:Y:S01]  /*5390*/  IMAD.X R17, R76, 0x1, R17, P0 ;  /* 0x000000014c117824 */ /* 0x000fe200000e0611 */
[----:B------:R-:W-:-:S04]  /*53a0*/  ISETP.GE.U32.AND P0, PT, R16, UR4, PT ;  /* 0x0000000410007c0c */ /* 0x000fc8000bf06070 */
[----:B------:R-:W-:-:S13]  /*53b0*/  ISETP.GE.U32.AND.EX P0, PT, R17, UR5, PT, P0 ;  /* 0x0000000511007c0c */ /* 0x000fda000bf06100 */
[----:B------:R-:W-:Y:S05]  /*53c0*/  @P0 BRA `(.L_x_116) ;  /* 0x00000004004c0947 */ /* 0x000fea0003800000 */
[----:B-1----:R-:W0:Y:S01]  /*53d0*/  LDC.64 R10, c[0x0][0x628] ;  /* 0x00018a00ff0a7b82 */ /* 0x002e220000000a00 */
[----:B------:R-:W1:Y:S01]  /*53e0*/  S2R R12, SR_CTAID.X ;  /* 0x00000000000c7919 */ /* 0x000e620000002500 */
[----:B---34-:R-:W-:Y:S02]  /*53f0*/  IMAD.MOV.U32 R8, RZ, RZ, R16 ;  /* 0x000000ffff087224 */ /* 0x018fe400078e0010 */
[----:B------:R-:W-:Y:S01]  /*5400*/  IMAD.MOV.U32 R9, RZ, RZ, R17 ;  /* 0x000000ffff097224 */ /* 0x000fe200078e0011 */
[----:B------:R-:W2:Y:S03]  /*5410*/  S2R R18, SR_CTAID.Y ;  /* 0x0000000000127919 */ /* 0x000ea60000002600 */
[----:B------:R-:W3:Y:S08]  /*5420*/  LDC R0, c[0x0][0x630] ;  /* 0x00018c00ff007b82 */ /* 0x000ef00000000800 */
[----:B------:R-:W4:Y:S01]  /*5430*/  LDC.64 R14, c[0x0][0x620] ;  /* 0x00018800ff0e7b82 */ /* 0x000f220000000a00 */
[----:B0-----:R-:W-:-:S04]  /*5440*/  ISETP.NE.U32.AND P0, PT, R10, RZ, PT ;  /* 0x000000ff0a00720c */ /* 0x001fc80003f05070 */
[----:B------:R-:W-:-:S13]  /*5450*/  ISETP.NE.AND.EX P0, PT, R11, RZ, PT, P0 ;  /* 0x000000ff0b00720c */ /* 0x000fda0003f05300 */
[----:B-1234-:R-:W-:Y:S05]  /*5460*/  @!P0 BRA `(.L_x_117) ;  /* 0x0000000000288947 */ /* 0x01efea0003800000 */
[----:B------:R-:W0:Y:S02]  /*5470*/  LDC R3, c[0x0][0x634] ;  /* 0x00018d00ff037b82 */ /* 0x000e240000000800 */
[----:B0-----:R-:W-:-:S05]  /*5480*/  IADD3 R3, P0, R16, R3, RZ ;  /* 0x0000000310037210 */ /* 0x001fca0007f1e0ff */
        /* <DEDUP_REMOVED lines=8> */
.L_x_117:
[-CC-:B------:R-:W-:Y:S01]  /*5510*/  SHF.R.U64 R19, R8, R0.reuse, R9.reuse ;  /* 0x0000000008137219 */ /* 0x180fe20000001209 */
[----:B------:R-:W0:Y:S01]  /*5520*/  LDC.64 R24, c[0x0][0x640] ;  /* 0x00019000ff187b82 */ /* 0x000e220000000a00 */
[----:B------:R-:W-:Y:S01]  /*5530*/  SHF.R.U32.HI R0, RZ, R0, R9 ;  /* 0x00000000ff007219 */ /* 0x000fe20000011609 */
[----:B------:R-:W-:Y:S01]  /*5540*/  ULDC UR4, c[0x0][0x150] ;  /* 0x0000540000047ab9 */ /* 0x000fe20000000800 */
[----:B------:R-:W-:Y:S02]  /*5550*/  IADD3 R3, P0, RZ, -R19, RZ ;  /* 0x80000013ff037210 */ /* 0x000fe40007f1e0ff */
[----:B------:R-:W-:-:S03]  /*5560*/  I2FP.F32.U32 R7, R12 ;  /* 0x0000000c00077245 */ /* 0x000fc60000201000 */
[----:B------:R-:W1:Y:S01]  /*5570*/  LDC R6, c[0x0][0x618] ;  /* 0x00018600ff067b82 */ /* 0x000e620000000800 */
[----:B------:R-:W-:Y:S02]  /*5580*/  IMAD.X R5, RZ, RZ, ~R0, P0 ;  /* 0x000000ffff057224 */ /* 0x000fe400000e0e00 */
[----:B------:R-:W-:Y:S01]  /*5590*/  FMUL R7, R7, UR4 ;  /* 0x0000000407077c20 */ /* 0x000fe20008400000 */
[----:B------:R-:W-:Y:S01]  /*55a0*/  ULDC UR4, c[0x0][0x154] ;  /* 0x0000550000047ab9 */ /* 0x000fe20000000800 */
[-C--:B------:R-:W-:Y:S02]  /*55b0*/  IMAD R0, R5, R14.reuse, RZ ;  /* 0x0000000e05007224 */ /* 0x080fe400078e02ff */
[C---:B------:R-:W-:Y:S01]  /*55c0*/  IMAD.WIDE.U32 R4, R3.reuse, R14, R16 ;  /* 0x0000000e03047225 */ /* 0x040fe200078e0010 */
[----:B------:R-:W2:Y:S01]  /*55d0*/  LDC R8, c[0x0][0x608] ;  /* 0x00018200ff087b82 */ /* 0x000ea20000000800 */
[----:B------:R-:W3:Y:S02]  /*55e0*/  F2I.U32.TRUNC.NTZ R7, R7 ;  /* 0x0000000700077305 */ /* 0x000ee4000020f000 */
[----:B------:R-:W-:Y:S01]  /*55f0*/  IMAD R3, R3, R15, R0 ;  /* 0x0000000f03037224 */ /* 0x000fe200078e0200 */
[----:B------:R-:W-:-:S03]  /*5600*/  I2FP.F32.U32 R0, R18 ;  /* 0x0000001200007245 */ /* 0x000fc60000201000 */
[----:B------:R-:W-:Y:S01]  /*5610*/  IMAD.IADD R3, R5, 0x1, R3 ;  /* 0x0000000105037824 */ /* 0x000fe200078e0203 */
[----:B------:R-:W4:Y:S01]  /*5620*/  LDC R11, c[0x0][0x658] ;  /* 0x00019600ff0b7b82 */ /* 0x000f220000000800 */
[----:B0-----:R-:W-:-:S04]  /*5630*/  ISETP.NE.U32.AND P0, PT, R24, RZ, PT ;  /* 0x000000ff1800720c */ /* 0x001fc80003f05070 */
[----:B------:R-:W-:-:S03]  /*5640*/  ISETP.NE.AND.EX P0, PT, R25, RZ, PT, P0 ;  /* 0x000000ff1900720c */ /* 0x000fc60003f05300 */
[----:B------:R-:W0:Y:S01]  /*5650*/  LDC R9, c[0x0][0x144] ;  /* 0x00005100ff097b82 */ /* 0x000e220000000800 */
[-C--:B-1----:R-:W-:Y:S01]  /*5660*/  SHF.R.U64 R10, R4, R6.reuse, R3 ;  /* 0x00000006040a7219 */ /* 0x082fe20000001203 */
[----:B---3--:R-:W-:Y:S01]  /*5670*/  IMAD.MOV R7, RZ, RZ, -R7 ;  /* 0x000000ffff077224 */ /* 0x008fe200078e0a07 */
[----:B------:R-:W-:Y:S01]  /*5680*/  SHF.R.U32.HI R3, RZ, R6, R3 ;  /* 0x00000006ff037219 */ /* 0x000fe20000011603 */
[----:B------:R-:W-:-:S04]  /*5690*/  FMUL R6, R0, UR4 ;  /* 0x0000000400067c20 */ /* 0x000fc80008400000 */
[----:B------:R-:W1:Y:S01]  /*56a0*/  LDC R21, c[0x0][0x148] ;  /* 0x00005200ff157b82 */ /* 0x000e620000000800 */
[----:B------:R3:W0:Y:S01]  /*56b0*/  F2I.U32.TRUNC.NTZ R14, R6 ;  /* 0x00000006000e7305 */ /* 0x000622000020f000 */
[-CC-:B--2---:R-:W-:Y:S02]  /*56c0*/  SHF.R.U64 R13, R10, R8.reuse, R3.reuse ;  /* 0x000000080a0d7219 */ /* 0x184fe40000001203 */
[----:B------:R-:W-:-:S04]  /*56d0*/  SHF.R.U32.HI R0, RZ, R8, R3 ;  /* 0x00000008ff007219 */ /* 0x000fc80000011603 */
[----:B------:R-:W2:Y:S01]  /*56e0*/  LDC R20, c[0x0][0x648] ;  /* 0x00019200ff147b82 */ /* 0x000ea20000000800 */
[-CC-:B----4-:R-:W-:Y:S02]  /*56f0*/  SHF.R.U64 R15, R13, R11.reuse, R0.reuse ;  /* 0x0000000b0d0f7219 */ /* 0x190fe40000001200 */
[----:B------:R-:W-:-:S03]  /*5700*/  SHF.R.U32.HI R5, RZ, R11, R0 ;  /* 0x0000000bff057219 */ /* 0x000fc60000011600 */
[----:B------:R-:W-:Y:S02]  /*5710*/  IMAD.MOV.U32 R4, RZ, RZ, R15 ;  /* 0x000000ffff047224 */ /* 0x000fe400078e000f */
[----:B------:R-:W4:Y:S01]  /*5720*/  LDC R26, c[0x0][0x638] ;  /* 0x00018e00ff1a7b82 */ /* 0x000f220000000800 */
[----:B0-----:R-:W-:-:S07]  /*5730*/  IMAD R22, R9, R7, R12 ;  /* 0x0000000709167224 */ /* 0x001fce00078e020c */
[----:B------:R-:W0:Y:S08]  /*5740*/  LDC R27, c[0x0][0x610] ;  /* 0x00018400ff1b7b82 */ /* 0x000e300000000800 */
[----:B------:R-:W0:Y:S01]  /*5750*/  LDC R28, c[0x0][0x600] ;  /* 0x00018000ff1c7b82 */ /* 0x000e220000000800 */
[----:B-123--:R-:W-:Y:S05]  /*5760*/  @!P0 BRA `(.L_x_118) ;  /* 0x0000000000288947 */ /* 0x00efea0003800000 */
[----:B------:R-:W1:Y:S02]  /*5770*/  LDC R0, c[0x0][0x64c] ;  /* 0x00019300ff007b82 */ /* 0x000e640000000800 */
[----:B-1----:R-:W-:-:S05]  /*5780*/  IADD3 R3, P0, R15, R0, RZ ;  /* 0x000000000f037210 */ /* 0x002fca0007f1e0ff */
        /* <DEDUP_REMOVED lines=8> */
.L_x_118:
[----:B------:R-:W-:Y:S01]  /*5810*/  ISETP.NE.AND P0, PT, R2, 0x1, PT ;  /* 0x000000010200780c */ /* 0x000fe20003f05270 */
[----:B------:R-:W-:Y:S01]  /*5820*/  IMAD.MOV R14, RZ, RZ, -R14 ;  /* 0x000000ffff0e7224 */ /* 0x000fe200078e0a0e */
[----:B------:R-:W-:Y:S02]  /*5830*/  SHF.R.U64 R0, R4, R20, R5 ;  /* 0x0000001404007219 */ /* 0x000fe40000001205 */
[----:B------:R-:W-:Y:S02]  /*5840*/  LOP3.LUT R3, R13, R78, RZ, 0xc0, !PT ;  /* 0x0000004e0d037212 */ /* 0x000fe400078ec0ff */
[----:B------:R-:W-:Y:S01]  /*5850*/  LOP3.LUT R5, R10, R77, RZ, 0xc0, !PT ;  /* 0x0000004d0a057212 */ /* 0x000fe200078ec0ff */
[----:B------:R-:W-:Y:S02]  /*5860*/  IMAD.MOV R4, RZ, RZ, -R0 ;  /* 0x000000ffff047224 */ /* 0x000fe400078e0a00 */
[----:B------:R-:W-:Y:S02]  /*5870*/  IMAD R3, R74, R0, R3 ;  /* 0x000000004a037224 */ /* 0x000fe400078e0203 */
[----:B----4-:R-:W-:-:S02]  /*5880*/  IMAD R0, R4, R26, R15 ;  /* 0x0000001a04007224 */ /* 0x010fc400078e020f */
[----:B------:R-:W-:Y:S02]  /*5890*/  @P0 IMAD R22, R21, R14, R18 ;  /* 0x0000000e15160224 */ /* 0x000fe400078e0212 */
[----:B------:R-:W-:Y:S02]  /*58a0*/  IMAD.MOV.U32 R4, RZ, RZ, 0x1 ;  /* 0x00000001ff047424 */ /* 0x000fe400078e00ff */
[----:B0-----:R-:W-:Y:S02]  /*58b0*/  IMAD R22, R3, R27, R22 ;  /* 0x0000001b03167224 */ /* 0x001fe400078e0216 */
[----:B------:R-:W-:Y:S01]  /*58c0*/  IMAD R3, R0, R28, R5 ;  /* 0x0000001c00037224 */ /* 0x000fe200078e0205 */
[----:B------:R-:W-:-:S04]  /*58d0*/  PRMT R0, R4, 0x7610, R0 ;  /* 0x0000761004007816 */ /* 0x000fc80000000000 */
[----:B------:R-:W-:Y:S02]  /*58e0*/  SEL R18, R3, R22, !P0 ;  /* 0x0000001603127207 */ /* 0x000fe40004000000 */
[----:B------:R-:W-:-:S07]  /*58f0*/  SEL R22, R22, R3, !P0 ;  /* 0x0000000316167207 */ /* 0x000fce0004000000 */
.L_x_116:
[----:B------:R-:W-:Y:S01]  /*5900*/  LOP3.LUT P0, RZ, R0, 0xff, RZ, 0xc0, !PT ;  /* 0x000000ff00ff7812 */ /* 0x000fe2000780c0ff */
[----:B------:R-:W-:Y:S01]  /*5910*/  UIMAD.WIDE.U32 UR4, UR38, 0x51eb851f, URZ ;  /* 0x51eb851f260478a5 */ /* 0x000fe2000f8e003f */
[----:B------:R-:W-:-:S03]  /*5920*/  LOP3.LUT R83, R83, 0x1, RZ, 0x3c, !PT ;  /* 0x0000000153537812 */ /* 0x000fc600078e3cff */
[----:B------:R-:W-:-:S04]  /*5930*/  USHF.R.U32.HI UR4, URZ, 0x4, UR5 ;  /* 0x000000043f047899 */ /* 0x000fc80008011605 */
[----:B------:R-:W-:-:S04]  /*5940*/  UIMAD UR38, UR4, -0x32, UR38 ;  /* 0xffffffce042678a4 */ /* 0x000fc8000f8e0226 */
[----:B------:R-:W-:Y:S08]  /*5950*/  @P0 BRA `(.L_x_119) ;  /* 0xffffffc400240947 */ /* 0x000ff0000383ffff */
[----:B------:R-:W-:Y:S05]  /*5960*/  EXIT ;  /* 0x000000000000794d */ /* 0x000fea0003800000 */
.L_x_18:
[----:B------:R-:W-:-:S08]  /*5970*/  ISETP.NE.AND P0, PT, R9, RZ, PT ;  /* 0x000000ff0900720c */ /* 0x000fd00003f05270 */
[----:B0-----:R-:W0:-:S00]  /*5980*/  USETMAXREG.DEALLOC.CTAPOOL 0x28 ;  /* 0x00000028000079c8 */ /* 0x001e0000080e0500 */
[----:B------:R-:W-:Y:S05]  /*5990*/  @P0 EXIT ;  /* 0x000000000000094d */ /* 0x000fea0003800000 */
[----:B0-----:R-:W-:Y:S01]  /*59a0*/  LOP3.LUT P0, RZ, R3, 0xff, RZ, 0xc0, !PT ;  /* 0x000000ff03ff7812 */ /* 0x001fe2000780c0ff */
[----:B------:R-:W-:Y:S02]  /*59b0*/  IMAD.MOV.U32 R3, RZ, RZ, 0x1 ;  /* 0x00000001ff037424 */ /* 0x000fe400078e00ff */
[----:B------:R-:W-:-:S10]  /*59c0*/  IMAD.MOV.U32 R8, RZ, RZ, RZ ;  /* 0x000000ffff087224 */ /* 0x000fd400078e00ff */
[----:B------:R-:W-:Y:S05]  /*59d0*/  @!P0 BRA `(.L_x_120) ;  /* 0x0000000c00248947 */ /* 0x000fea0003800000 */
[----:B------:R-:W0:Y:S01]  /*59e0*/  S2R R11, SR_CgaCtaId ;  /* 0x00000000000b7919 */ /* 0x000e220000008800 */
[----:B------:R-:W-:Y:S01]  /*59f0*/  LOP3.LUT P0, RZ, R4, 0x1f, RZ, 0xc0, !PT ;  /* 0x0000001f04ff7812 */ /* 0x000fe2000780c0ff */
[----:B------:R-:W-:Y:S01]  /*5a00*/  ULDC UR5, c[0x0][0x658] ;  /* 0x0001960000057ab9 */ /* 0x000fe20000000800 */
[----:B------:R-:W-:Y:S01]  /*5a10*/  UMOV UR6, 0xffffffff ;  /* 0xffffffff00067882 */ /* 0x000fe20000000000 */
[----:B------:R-:W-:Y:S01]  /*5a20*/  BSSY B0, `(.L_x_120) ;  /* 0x00000c4000007945 */ /* 0x000fe20003800000 */
[----:B------:R-:W-:Y:S01]  /*5a30*/  USHF.L.U32 UR6, UR6, UR5, URZ ;  /* 0x0000000506067299 */ /* 0x000fe2000800063f */
[C---:B------:R-:W-:Y:S01]  /*5a40*/  ISETP.NE.AND P2, PT, R5.reuse, RZ, PT ;  /* 0x000000ff0500720c */ /* 0x040fe20003f45270 */
[----:B------:R-:W-:Y:S01]  /*5a50*/  IMAD.MOV.U32 R10, RZ, RZ, 0x1 ;  /* 0x00000001ff0a7424 */ /* 0x000fe200078e00ff */
[----:B------:R-:W-:Y:S01]  /*5a60*/  ISETP.NE.OR P0, PT, R5, RZ, !P0 ;  /* 0x000000ff0500720c */ /* 0x000fe20004705670 */
[----:B------:R-:W-:Y:S01]  /*5a70*/  IMAD.MOV.U32 R3, RZ, RZ, 0x1 ;  /* 0x00000001ff037424 */ /* 0x000fe200078e00ff */
[----:B------:R-:W-:Y:S01]  /*5a80*/  LOP3.LUT R9, R23, 0x2, RZ, 0xfc, !PT ;  /* 0x0000000217097812 */ /* 0x000fe200078efcff */
[----:B------:R-:W-:Y:S01]  /*5a90*/  IMAD.MOV.U32 R8, RZ, RZ, RZ ;  /* 0x000000ffff087224 */ /* 0x000fe200078e00ff */
[----:B------:R-:W-:Y:S01]  /*5aa0*/  ULDC UR4, c[0x0][0x600] ;  /* 0x0001800000047ab9 */ /* 0x000fe20000000800 */
[----:B------:R-:W-:Y:S01]  /*5ab0*/  UMOV UR7, 0x1 ;  /* 0x0000000100077882 */ /* 0x000fe20000000000 */
[----:B------:R-:W-:-:S02]  /*5ac0*/  UIADD3 UR19, UR40, 0x1, URZ ;  /* 0x0000000128137890 */ /* 0x000fc4000fffe03f */
[----:B------:R-:W-:Y:S02]  /*5ad0*/  UIADD3 UR15, UR4, -0x1, URZ ;  /* 0xffffffff040f7890 */ /* 0x000fe4000fffe03f */
[----:B------:R-:W-:Y:S02]  /*5ae0*/  USHF.L.U32 UR17, UR7, UR5, URZ ;  /* 0x0000000507117299 */ /* 0x000fe4000800063f */
[----:B------:R-:W-:Y:S01]  /*5af0*/  ULOP3.LUT UR16, URZ, UR6, URZ, 0x33, !UPT ;  /* 0x000000063f107292 */ /* 0x000fe2000f8e333f */
[----:B------:R-:W-:Y:S01]  /*5b00*/  ULDC.64 UR20, c[0x0][0x198] ;  /* 0x0000660000147ab9 */ /* 0x000fe20000000a00 */
[----:B0-----:R-:W-:-:S10]  /*5b10*/  LOP3.LUT R11, R11, 0x1, RZ, 0xc0, !PT ;  /* 0x000000010b0b7812 */ /* 0x001fd400078ec0ff */
.L_x_132:
[----:B------:R-:W-:-:S03]  /*5b20*/  UMOV UR4, 0xffffffff ;  /* 0xffffffff00047882 */ /* 0x000fc60000000000 */
[----:B------:R-:W-:Y:S05]  /*5b30*/  BRA.DIV UR4, `(.L_x_121) ;  /* 0x0000002a04607947 */ /* 0x000fea000b800000 */
[----:B------:R-:W-:-:S13]  /*5b40*/  ELECT P6, URZ, PT ;  /* 0x00000000003f782f */ /* 0x000fda00038c0000 */
.L_x_191:
[----:B------:R-:W0:Y:S01]  /*5b50*/  LDC R4, c[0x0][0x28c] ;  /* 0x0000a300ff047b82 */ /* 0x000e220000000800 */
[----:B------:R-:W-:Y:S01]  /*5b60*/  BSSY B1, `(.L_x_122) ;  /* 0x000003b000017945 */ /* 0x000fe20003800000 */
[----:B0-----:R-:W-:-:S13]  /*5b70*/  ISETP.LT.OR P6, PT, R4, 0x1, !P6 ;  /* 0x000000010400780c */ /* 0x001fda00077c1670 */
[----:B------:R-:W-:Y:S05]  /*5b80*/  @P6 BRA `(.L_x_123) ;  /* 0x0000000000e06947 */ /* 0x000fea0003800000 */
[----:B------:R-:W-:Y:S02]  /*5b90*/  IMAD R18, R18, 0x2, R11 ;  /* 0x0000000212127824 */ /* 0x000fe400078e020b */
[----:B------:R-:W-:Y:S02]  /*5ba0*/  IMAD.SHL.U32 R22, R22, 0x40, RZ ;  /* 0x0000004016167824 */ /* 0x000fe400078e00ff */
[----:B------:R-:W-:Y:S02]  /*5bb0*/  IMAD.MOV.U32 R14, RZ, RZ, RZ ;  /* 0x000000ffff0e7224 */ /* 0x000fe400078e00ff */
[----:B------:R-:W-:Y:S02]  /*5bc0*/  IMAD.U32 R15, RZ, RZ, UR19 ;  /* 0x00000013ff0f7e24 */ /* 0x000fe4000f8e00ff */
[----:B------:R-:W-:Y:S02]  /*5bd0*/  IMAD.MOV.U32 R4, RZ, RZ, R3 ;  /* 0x000000ffff047224 */ /* 0x000fe400078e0003 */
[----:B------:R-:W-:-:S02]  /*5be0*/  IMAD.MOV.U32 R6, RZ, RZ, R8 ;  /* 0x000000ffff067224 */ /* 0x000fc400078e0008 */
[----:B------:R-:W-:-:S07]  /*5bf0*/  IMAD R18, R18, 0x28, RZ ;  /* 0x0000002812127824 */ /* 0x000fce00078e02ff */
.L_x_127:
[----:B------:R-:W0:Y:S01]  /*5c00*/  S2R R12, SR_CgaCtaId ;  /* 0x00000000000c7919 */ /* 0x000e220000008800 */
[----:B------:R-:W-:Y:S01]  /*5c10*/  MOV R5, 0x400 ;  /* 0x0000040000057802 */ /* 0x000fe20000000f00 */
[----:B------:R-:W1:Y:S03]  /*5c20*/  @!P2 LDC R7, c[0x0][0x500] ;  /* 0x00014000ff07ab82 */ /* 0x000e660000000800 */
[----:B0-----:R-:W-:Y:S02]  /*5c30*/  LEA R13, R12, R5, 0x18 ;  /* 0x000000050c0d7211 */ /* 0x001fe400078ec0ff */
[----:B------:R-:W-:-:S03]  /*5c40*/  SHF.L.U32 R5, R4, 0x1f, RZ ;  /* 0x0000001f04057819 */ /* 0x000fc600000006ff */
[----:B------:R-:W-:-:S04]  /*5c50*/  IMAD R12, R6, 0x8, R13 ;  /* 0x00000008060c7824 */ /* 0x000fc800078e020d */
[----:B------:R-:W0:Y:S02]  /*5c60*/  SYNCS.PHASECHK.TRANS64.TRYWAIT P1, [R12+URZ+0x190], R5 ;  /* 0x000190050c0075a7 */ /* 0x000e24000802017f */
[----:B01----:R-:W-:Y:S05]  /*5c70*/  @!P1 BRA `(.L_x_124) ;  /* 0x0000002800309947 */ /* 0x003fea0003800000 */
.L_x_192:
[----:B0-----:R-:W-:Y:S01]  /*5c80*/  PRMT R5, R9, 0x9910, RZ ;  /* 0x0000991009057816 */ /* 0x001fe200000000ff */
[----:B------:R0:W-:Y:S03]  /*5c90*/  @!P2 SYNCS.ARRIVE.TRANS64 RZ, [R12+URZ], R7 ;  /* 0x000000070cffa9a7 */ /* 0x0001e6000800003f */
[----:B------:R-:W-:-:S13]  /*5ca0*/  ISETP.NE.AND P1, PT, R5, 0x2, PT ;  /* 0x000000020500780c */ /* 0x000fda0003f25270 */
[----:B0-----:R-:W-:Y:S05]  /*5cb0*/  @P1 BRA `(.L_x_125) ;  /* 0x0000000000041947 */ /* 0x001fea0003800000 */
[----:B------:R-:W-:Y:S01]  /*5cc0*/  BPT.TRAP 0x1 ;  /* 0x000000040000795c */ /* 0x000fe20000300000 */
.L_x_125:
[----:B------:R-:W-:Y:S05]  /*5cd0*/  @P0 BRA `(.L_x_126) ;  /* 0x0000000000040947 */ /* 0x000fea0003800000 */
[----:B------:R-:W-:Y:S01]  /*5ce0*/  BPT.TRAP 0x1 ;  /* 0x000000040000795c */ /* 0x000fe20000300000 */
.L_x_126:
[----:B------:R-:W-:Y:S01]  /*5cf0*/  IMAD R5, R6, 0x2, R11 ;  /* 0x0000000206057824 */ /* 0x000fe200078e020b */
[----:B------:R-:W-:Y:S01]  /*5d00*/  R2UR UR9, R12 ;  /* 0x000000000c0972ca */ /* 0x000fe200000e0000 */
[--C-:B------:R-:W-:Y:S01]  /*5d10*/  IMAD R7, R6, 0x800, R13.reuse ;  /* 0x0000080006077824 */ /* 0x100fe200078e020d */
[----:B------:R-:W-:Y:S01]  /*5d20*/  UIADD3 UR4, UP0, UR20, 0xf0, URZ ;  /* 0x000000f014047890 */ /* 0x000fe2000ff1e03f */
[----:B------:R-:W-:Y:S01]  /*5d30*/  IMAD R5, R5, 0x280, RZ ;  /* 0x0000028005057824 */ /* 0x000fe200078e02ff */
[----:B------:R-:W-:Y:S01]  /*5d40*/  R2UR UR11, R22 ;  /* 0x00000000160b72ca */ /* 0x000fe200000e0000 */
[----:B------:R-:W-:Y:S01]  /*5d50*/  VIADD R15, R15, 0xffffffff ;  /* 0xffffffff0f0f7836 */ /* 0x000fe20000000000 */
[----:B------:R-:W-:Y:S01]  /*5d60*/  R2UR UR5, R7 ;  /* 0x00000000070572ca */ /* 0x000fe200000e0000 */
[----:B------:R-:W-:Y:S01]  /*5d70*/  IMAD R5, R5, 0x2, R13 ;  /* 0x0000000205057824 */ /* 0x000fe200078e020d */
[----:B------:R-:W-:Y:S01]  /*5d80*/  R2UR UR10, R14 ;  /* 0x000000000e0a72ca */ /* 0x000fe200000e0000 */
[----:B------:R-:W-:Y:S01]  /*5d90*/  UIADD3 UR22, UP1, UR20, 0x1f0, URZ ;  /* 0x000001f014167890 */ /* 0x000fe2000ff3e03f */
[----:B------:R-:W-:Y:S01]  /*5da0*/  R2UR UR12, R19 ;  /* 0x00000000130c72ca */ /* 0x000fe200000e0000 */
[----:B------:R-:W-:Y:S01]  /*5db0*/  VIADD R6, R6, 0x1 ;  /* 0x0000000106067836 */ /* 0x000fe20000000000 */
[----:B------:R-:W-:Y:S01]  /*5dc0*/  R2UR UR8, R5 ;  /* 0x00000000050872ca */ /* 0x000fe200000e0000 */
[----:B------:R-:W-:Y:S01]  /*5dd0*/  UIADD3.X UR23, URZ, UR21, URZ, UP1, !UPT ;  /* 0x000000153f177290 */ /* 0x000fe20008ffe43f */
[----:B------:R-:W-:Y:S01]  /*5de0*/  R2UR UR18, R18 ;  /* 0x00000000121272ca */ /* 0x000fe200000e0000 */
[----:B------:R-:W-:Y:S01]  /*5df0*/  UMOV UR6, 0x0 ;  /* 0x0000000000067882 */ /* 0x000fe20000000000 */
[----:B------:R-:W-:Y:S01]  /*5e00*/  ISETP.GT.AND P3, PT, R15, 0x1, PT ;  /* 0x000000010f00780c */ /* 0x000fe20003f64270 */
[----:B------:R-:W-:Y:S01]  /*5e10*/  UMOV UR7, 0x10000000 ;  /* 0x1000000000077882 */ /* 0x000fe20000000000 */
[----:B------:R-:W-:Y:S01]  /*5e20*/  ISETP.NE.AND P1, PT, R6, 0x32, PT ;  /* 0x000000320600780c */ /* 0x000fe20003f25270 */
[----:B------:R-:W-:Y:S01]  /*5e30*/  UIADD3 UR13, UR5, 0x400, URZ ;  /* 0x00000400050d7890 */ /* 0x000fe2000fffe03f */
[----:B------:R-:W-:Y:S01]  /*5e40*/  VIADD R14, R14, 0x10 ;  /* 0x000000100e0e7836 */ /* 0x000fe20000000000 */
[----:B------:R-:W-:Y:S01]  /*5e50*/  UIADD3.X UR5, URZ, UR21, URZ, UP0, !UPT ;  /* 0x000000153f057290 */ /* 0x000fe200087fe43f */
[----:B------:R-:W-:Y:S01]  /*5e60*/  SEL R5, RZ, 0x1, P1 ;  /* 0x00000001ff057807 */ /* 0x000fe20000800000 */
[----:B------:R-:W-:Y:S01]  /*5e70*/  UMOV UR24, 0x30000 ;  /* 0x0003000000187882 */ /* 0x000fe20000000000 */
[----:B------:R-:W-:Y:S01]  /*5e80*/  SEL R6, R6, RZ, P1 ;  /* 0x000000ff06067207 */ /* 0x000fe20000800000 */
[----:B------:R-:W-:Y:S01]  /*5e90*/  UIADD3 UR14, UR8, 0x19400, URZ ;  /* 0x00019400080e7890 */ /* 0x000fe2000fffe03f */
[----:B------:R-:W-:-:S02]  /*5ea0*/  LOP3.LUT R4, R4, R5, RZ, 0x3c, !PT ;  /* 0x0000000504047212 */ /* 0x000fc400078e3cff */
[----:B------:R-:W-:Y:S02]  /*5eb0*/  UMOV UR8, UR13 ;  /* 0x0000000d00087c82 */ /* 0x000fe40008000000 */
[----:B------:R0:W-:Y:S02]  /*5ec0*/  UTMALDG.3D [UR8], [UR4], desc[UR6] ;  /* 0x00000608040075b4 */ /* 0x0001e40008011000 */
[----:B0-----:R-:W-:Y:S01]  /*5ed0*/  UMOV UR8, UR14 ;  /* 0x0000000e00087c82 */ /* 0x001fe20008000000 */
[----:B------:R-:W-:Y:S02]  /*5ee0*/  UMOV UR11, UR18 ;  /* 0x00000012000b7c82 */ /* 0x000fe40008000000 */
[----:B------:R0:W-:Y:S02]  /*5ef0*/  UTMALDG.3D.MULTICAST [UR8], [UR22], UR24, desc[UR6] ;  /* 0x00000608160073b4 */ /* 0x0001e40008011818 */
[----:B0-----:R-:W-:Y:S05]  /*5f00*/  @P3 BRA `(.L_x_127) ;  /* 0xfffffffc003c3947 */ /* 0x001fea000383ffff */
.L_x_123:
[----:B------:R-:W-:Y:S05]  /*5f10*/  BSYNC B1 ;  /* 0x0000000000017941 */ /* 0x000fea0003800000 */
.L_x_122:
[----:B------:R-:W2:Y:S01]  /*5f20*/  LDL.64 R12, [R1] ;  /* 0x00000000010c7983 */ /* 0x000ea20000100a00 */
[----:B------:R-:W-:Y:S01]  /*5f30*/  LOP3.LUT P4, RZ, R10, 0xff, RZ, 0xc0, !PT ;  /* 0x000000ff0aff7812 */ /* 0x000fe2000788c0ff */
[----:B------:R-:W-:Y:S01]  /*5f40*/  VIADD R7, R8, UR40 ;  /* 0x0000002808077c36 */ /* 0x000fe20008000000 */
[----:B------:R-:W-:Y:S01]  /*5f50*/  ULDC.64 UR4, c[0x0][0x650] ;  /* 0x0001940000047ab9 */ /* 0x000fe20000000a00 */
[----:B------:R-:W-:Y:S01]  /*5f60*/  IMAD.U32 R8, RZ, RZ, UR40 ;  /* 0x00000028ff087e24 */ /* 0x000fe2000f8e00ff */
[----:B------:R-:W-:Y:S01]  /*5f70*/  UISETP.GE.U32.AND UP0, UPT, UR40, 0x32, UPT ;  /* 0x000000322800788c */ /* 0x000fe2000bf06070 */
[----:B------:R-:W-:Y:S01]  /*5f80*/  BSSY B1, `(.L_x_128) ;  /* 0x000006b000017945 */ /* 0x000fe20003800000 */
[----:B------:R-:W-:Y:S01]  /*5f90*/  ISETP.GT.U32.AND P1, PT, R7, 0x31, PT ;  /* 0x000000310700780c */ /* 0x000fe20003f24070 */
[----:B------:R-:W-:Y:S01]  /*5fa0*/  IMAD.MOV.U32 R22, RZ, RZ, -0x1 ;  /* 0xffffffffff167424 */ /* 0x000fe200078e00ff */
[----:B------:R-:W-:Y:S01]  /*5fb0*/  PRMT R10, RZ, 0x7610, R10 ;  /* 0x00007610ff0a7816 */ /* 0x000fe2000000000a */
[----:B------:R-:W-:Y:S01]  /*5fc0*/  IMAD.MOV.U32 R18, RZ, RZ, -0x1 ;  /* 0xffffffffff127424 */ /* 0x000fe200078e00ff */
[----:B------:R-:W-:Y:S01]  /*5fd0*/  ISETP.LT.U32.AND P1, PT, R8, 0x32, P1 ;  /* 0x000000320800780c */ /* 0x000fe20000f21070 */
[----:B------:R-:W-:Y:S01]  /*5fe0*/  IMAD.MOV.U32 R19, RZ, RZ, -0x1 ;  /* 0xffffffffff137424 */ /* 0x000fe200078e00ff */
[----:B------:R-:W-:Y:S01]  /*5ff0*/  PLOP3.LUT P3, PT, PT, PT, UP0, 0x80, 0x0 ;  /* 0x000000000000781c */ /* 0x000fe20003f6f008 */
[----:B------:R-:W0:Y:S01]  /*6000*/  @P4 S2R R5, SR_CgaCtaId ;  /* 0x0000000000054919 */ /* 0x000e220000008800 */
[----:B------:R-:W-:-:S04]  /*6010*/  @P4 MOV R4, 0x400 ;  /* 0x0000040000044802 */ /* 0x000fc80000000f00 */
[----:B0-----:R-:W-:Y:S01]  /*6020*/  @P4 LEA R6, R5, R4, 0x18 ;  /* 0x0000000405064211 */ /* 0x001fe200078ec0ff */
[----:B------:R-:W-:Y:S01]  /*6030*/  IMAD.WIDE.U32 R4, R7, 0x51eb851f, RZ ;  /* 0x51eb851f07047825 */ /* 0x000fe200078e00ff */
[----:B------:R-:W-:Y:S02]  /*6040*/  SEL R4, RZ, 0x1, !P1 ;  /* 0x00000001ff047807 */ /* 0x000fe40004800000 */
[----:B------:R0:W-:Y:S02]  /*6050*/  @P4 SYNCS.ARRIVE.TRANS64.A1T0 RZ, [R6+URZ+0x358], RZ ;  /* 0x000358ff06ff49a7 */ /* 0x0001e4000810003f */
[----:B------:R-:W-:Y:S02]  /*6060*/  LOP3.LUT R3, R3, R4, RZ, 0x3c, !PT ;  /* 0x0000000403037212 */ /* 0x000fe400078e3cff */
[----:B------:R-:W-:Y:S02]  /*6070*/  PRMT R4, RZ, 0x7610, R4 ;  /* 0x00007610ff047816 */ /* 0x000fe40000000004 */
[----:B0-----:R-:W-:-:S04]  /*6080*/  SHF.R.U32.HI R6, RZ, 0x4, R5 ;  /* 0x00000004ff067819 */ /* 0x001fc80000011605 */
[----:B------:R-:W-:Y:S01]  /*6090*/  @P3 LOP3.LUT R3, R3, 0x1, R6, 0x78, !PT ;  /* 0x0000000103033812 */ /* 0x000fe200078e7806 */
[----:B------:R-:W-:Y:S01]  /*60a0*/  IMAD R8, R6, -0x32, R7 ;  /* 0xffffffce06087824 */ /* 0x000fe200078e0207 */
[----:B--2---:R-:W-:-:S04]  /*60b0*/  IADD3 R16, P4, R16, R12, RZ ;  /* 0x0000000c10107210 */ /* 0x004fc80007f9e0ff */
[----:B------:R-:W-:Y:S01]  /*60c0*/  ISETP.GE.U32.AND P1, PT, R16, UR4, PT ;  /* 0x0000000410007c0c */ /* 0x000fe2000bf26070 */
[----:B------:R-:W-:-:S05]  /*60d0*/  IMAD.X R17, R17, 0x1, R0, P4 ;  /* 0x0000000111117824 */ /* 0x000fca00020e0600 */
[----:B------:R-:W-:-:S13]  /*60e0*/  ISETP.GE.U32.AND.EX P1, PT, R17, UR5, PT, P1 ;  /* 0x0000000511007c0c */ /* 0x000fda000bf26110 */
[----:B------:R-:W-:Y:S05]  /*60f0*/  @P1 BRA `(.L_x_129) ;  /* 0x00000004004c1947 */ /* 0x000fea0003800000 */
[----:B------:R-:W0:Y:S01]  /*6100*/  S2R R13, SR_CTAID.X ;  /* 0x00000000000d7919 */ /* 0x000e220000002500 */
[----:B------:R-:W-:Y:S01]  /*6110*/  ULDC.64 UR4, c[0x0][0x628] ;  /* 0x00018a0000047ab9 */ /* 0x000fe20000000a00 */
[----:B------:R-:W1:Y:S01]  /*6120*/  LDC R14, c[0x0][0x144] ;  /* 0x00005100ff0e7b82 */ /* 0x000e620000000800 */
[----:B------:R-:W-:Y:S01]  /*6130*/  ISETP.NE.U32.AND P1, PT, RZ, UR4, PT ;  /* 0x00000004ff007c0c */ /* 0x000fe2000bf25070 */
[----:B------:R-:W2:Y:S01]  /*6140*/  S2R R12, SR_CTAID.Y ;  /* 0x00000000000c7919 */ /* 0x000ea20000002600 */
[----:B------:R-:W-:Y:S01]  /*6150*/  ULDC UR7, c[0x0][0x630] ;  /* 0x00018c0000077ab9 */ /* 0x000fe20000000800 */
[----:B------:R-:W-:Y:S01]  /*6160*/  ULDC UR8, c[0x0][0x150] ;  /* 0x0000540000087ab9 */ /* 0x000fe20000000800 */
[----:B------:R-:W-:Y:S01]  /*6170*/  ISETP.NE.AND.EX P1, PT, RZ, UR5, PT, P1 ;  /* 0x00000005ff007c0c */ /* 0x000fe2000bf25310 */
[----:B------:R-:W-:Y:S02]  /*6180*/  IMAD.MOV.U32 R4, RZ, RZ, R16 ;  /* 0x000000ffff047224 */ /* 0x000fe400078e0010 */
[----:B------:R-:W-:Y:S01]  /*6190*/  IMAD.MOV.U32 R5, RZ, RZ, R17 ;  /* 0x000000ffff057224 */ /* 0x000fe200078e0011 */
[----:B0-----:R-:W-:-:S09]  /*61a0*/  I2FP.F32.U32 R18, R13 ;  /* 0x0000000d00127245 */ /* 0x001fd20000201000 */
[----:B------:R-:W-:Y:S05]  /*61b0*/  @!P1 BRA `(.L_x_130) ;  /* 0x0000000000289947 */ /* 0x000fea0003800000 */
[----:B------:R-:W-:Y:S02]  /*61c0*/  ULDC UR6, c[0x0][0x634] ;  /* 0x00018d0000067ab9 */ /* 0x000fe40000000800 */
[----:B------:R-:W-:-:S05]  /*61d0*/  IADD3 R5, P1, R16, UR6, RZ ;  /* 0x0000000610057c10 */ /* 0x000fca000ff3e0ff */
[----:B------:R-:W-:-:S04]  /*61e0*/  IMAD.X R15, RZ, RZ, R17, P1 ;  /* 0x000000ffff0f7224 */ /* 0x000fc800008e0611 */
[----:B------:R-:W-:-:S04]  /*61f0*/  IMAD.WIDE.U32 R6, R15, UR4, RZ ;  /* 0x000000040f067c25 */ /* 0x000fc8000f8e00ff */
[----:B------:R-:W-:-:S04]  /*6200*/  IMAD.WIDE.U32 R6, P1, R5, UR5, R6 ;  /* 0x0000000505067c25 */ /* 0x000fc8000f820006 */
[----:B------:R-:W-:-:S04]  /*6210*/  IMAD.WIDE.U32 R4, R5, UR4, RZ ;  /* 0x0000000405047c25 */ /* 0x000fc8000f8e00ff */
[----:B------:R-:W-:Y:S01]  /*6220*/  IMAD.MOV.U32 R4, RZ, RZ, R7 ;  /* 0x000000ffff047224 */ /* 0x000fe200078e0007 */
[----:B------:R-:W-:Y:S01]  /*6230*/  IADD3 RZ, P3, R5, R6, RZ ;  /* 0x0000000605ff7210 */ /* 0x000fe20007f7e0ff */
[----:B------:R-:W-:-:S04]  /*6240*/  IMAD.X R5, RZ, RZ, RZ, P1 ;  /* 0x000000ffff057224 */ /* 0x000fc800008e06ff */
[----:B------:R-:W-:-:S08]  /*6250*/  IMAD.WIDE.U32.X R4, R15, UR5, R4, P3 ;  /* 0x000000050f047c25 */ /* 0x000fd000098e0404 */
.L_x_130:
[----:B------:R-:W-:Y:S01]  /*6260*/  FMUL R18, R18, UR8 ;  /* 0x0000000812127c20 */ /* 0x000fe20008400000 */
[--C-:B------:R-:W-:Y:S01]  /*6270*/  SHF.R.U64 R19, R4, UR7, R5.reuse ;  /* 0x0000000704137c19 */ /* 0x100fe20008001205 */
[----:B------:R-:W-:Y:S01]  /*6280*/  ULDC.64 UR4, c[0x0][0x620] ;  /* 0x0001880000047ab9 */ /* 0x000fe20000000a00 */
[----:B------:R-:W-:Y:S01]  /*6290*/  SHF.R.U32.HI R4, RZ, UR7, R5 ;  /* 0x00000007ff047c19 */ /* 0x000fe20008011605 */
[----:B------:R-:W-:Y:S01]  /*62a0*/  ULDC.64 UR6, c[0x0][0x640] ;  /* 0x0001900000067ab9 */ /* 0x000fe20000000a00 */
[----:B------:R-:W-:Y:S01]  /*62b0*/  IADD3 R5, P1, RZ, -R19, RZ ;  /* 0x80000013ff057210 */ /* 0x000fe20007f3e0ff */
[----:B------:R-:W0:Y:S01]  /*62c0*/  F2I.U32.TRUNC.NTZ R18, R18 ;  /* 0x0000001200127305 */ /* 0x000e22000020f000 */
[----:B------:R-:W3:Y:S03]  /*62d0*/  LDC R15, c[0x0][0x148] ;  /* 0x00005200ff0f7b82 */ /* 0x000ee60000000800 */
[----:B------:R-:W-:Y:S01]  /*62e0*/  IMAD.X R4, RZ, RZ, ~R4, P1 ;  /* 0x000000ffff047224 */ /* 0x000fe200008e0e04 */
[----:B------:R-:W-:-:S03]  /*62f0*/  ISETP.NE.U32.AND P1, PT, RZ, UR6, PT ;  /* 0x00000006ff007c0c */ /* 0x000fc6000bf25070 */
[----:B------:R-:W-:Y:S01]  /*6300*/  IMAD R4, R4, UR4, RZ ;  /* 0x0000000404047c24 */ /* 0x000fe2000f8e02ff */
[----:B------:R-:W-:-:S03]  /*6310*/  ISETP.NE.AND.EX P1, PT, RZ, UR7, PT, P1 ;  /* 0x00000007ff007c0c */ /* 0x000fc6000bf25310 */
[C---:B------:R-:W-:Y:S01]  /*6320*/  IMAD R7, R5.reuse, UR5, R4 ;  /* 0x0000000505077c24 */ /* 0x040fe2000f8e0204 */
[----:B------:R-:W-:Y:S01]  /*6330*/  ULDC UR5, c[0x0][0x154] ;  /* 0x0000550000057ab9 */ /* 0x000fe20000000800 */
[----:B------:R-:W-:Y:S01]  /*6340*/  IMAD.WIDE.U32 R4, R5, UR4, R16 ;  /* 0x0000000405047c25 */ /* 0x000fe2000f8e0010 */
[----:B------:R-:W-:-:S03]  /*6350*/  ULDC UR4, c[0x0][0x618] ;  /* 0x0001860000047ab9 */ /* 0x000fc60000000800 */
[----:B0-----:R-:W-:Y:S02]  /*6360*/  IMAD.MOV R6, RZ, RZ, -R18 ;  /* 0x000000ffff067224 */ /* 0x001fe400078e0a12 */
[----:B------:R-:W-:Y:S02]  /*6370*/  IMAD.IADD R5, R5, 0x1, R7 ;  /* 0x0000000105057824 */ /* 0x000fe400078e0207 */
[----:B-1----:R-:W-:Y:S01]  /*6380*/  IMAD R13, R14, R6, R13 ;  /* 0x000000060e0d7224 */ /* 0x002fe200078e020d */
[----:B--2---:R-:W-:Y:S02]  /*6390*/  I2FP.F32.U32 R6, R12 ;  /* 0x0000000c00067245 */ /* 0x004fe40000201000 */
[--C-:B------:R-:W-:Y:S02]  /*63a0*/  SHF.R.U64 R14, R4, UR4, R5.reuse ;  /* 0x00000004040e7c19 */ /* 0x100fe40008001205 */
[----:B------:R-:W-:Y:S01]  /*63b0*/  SHF.R.U32.HI R5, RZ, UR4, R5 ;  /* 0x00000004ff057c19 */ /* 0x000fe20008011605 */
[----:B------:R-:W-:Y:S01]  /*63c0*/  FMUL R6, R6, UR5 ;  /* 0x0000000506067c20 */ /* 0x000fe20008400000 */
[----:B------:R-:W-:-:S02]  /*63d0*/  ULDC UR4, c[0x0][0x608] ;  /* 0x0001820000047ab9 */ /* 0x000fc40000000800 */
[--C-:B------:R-:W-:Y:S01]  /*63e0*/  SHF.R.U64 R20, R14, UR4, R5.reuse ;  /* 0x000000040e147c19 */ /* 0x100fe20008001205 */
[----:B------:R0:W1:Y:S01]  /*63f0*/  F2I.U32.TRUNC.NTZ R21, R6 ;  /* 0x0000000600157305 */ /* 0x000062000020f000 */
[----:B------:R-:W-:Y:S01]  /*6400*/  SHF.R.U32.HI R5, RZ, UR4, R5 ;  /* 0x00000004ff057c19 */ /* 0x000fe20008011605 */
[----:B------:R-:W-:-:S03]  /*6410*/  ULDC UR4, c[0x0][0x658] ;  /* 0x0001960000047ab9 */ /* 0x000fc60000000800 */
[--C-:B------:R-:W-:Y:S02]  /*6420*/  SHF.R.U64 R18, R20, UR4, R5.reuse ;  /* 0x0000000414127c19 */ /* 0x100fe40008001205 */
[----:B------:R-:W-:-:S03]  /*6430*/  SHF.R.U32.HI R25, RZ, UR4, R5 ;  /* 0x00000004ff197c19 */ /* 0x000fc60008011605 */
[----:B------:R-:W-:Y:S02]  /*6440*/  IMAD.MOV.U32 R4, RZ, RZ, R18 ;  /* 0x000000ffff047224 */ /* 0x000fe400078e0012 */
[----:B------:R-:W-:Y:S01]  /*6450*/  IMAD.MOV.U32 R5, RZ, RZ, R25 ;  /* 0x000000ffff057224 */ /* 0x000fe200078e0019 */
[----:B0-----:R-:W-:Y:S06]  /*6460*/  @!P1 BRA `(.L_x_131) ;  /* 0x0000000000289947 */ /* 0x001fec0003800000 */
        /* <DEDUP_REMOVED lines=10> */
.L_x_131:
[----:B------:R-:W-:Y:S01]  /*6510*/  ISETP.NE.AND P1, PT, R2, 0x1, PT ;  /* 0x000000010200780c */ /* 0x000fe20003f25270 */
[----:B------:R-:W-:Y:S01]  /*6520*/  ULDC UR4, c[0x0][0x648] ;  /* 0x0001920000047ab9 */ /* 0x000fe20000000800 */
[----:B------:R-:W-:Y:S01]  /*6530*/  LOP3.LUT R20, R20, UR16, RZ, 0xc0, !PT ;  /* 0x0000001014147c12 */ /* 0x000fe2000f8ec0ff */
[----:B-1----:R-:W-:Y:S01]  /*6540*/  IMAD.MOV R21, RZ, RZ, -R21 ;  /* 0x000000ffff157224 */ /* 0x002fe200078e0a15 */
[----:B------:R-:W-:Y:S01]  /*6550*/  SHF.R.U64 R5, R4, UR4, R5 ;  /* 0x0000000404057c19 */ /* 0x000fe20008001205 */
[----:B------:R-:W-:Y:S01]  /*6560*/  ULDC UR4, c[0x0][0x638] ;  /* 0x00018e0000047ab9 */ /* 0x000fe20000000800 */
[----:B------:R-:W-:Y:S01]  /*6570*/  ULDC UR5, c[0x0][0x610] ;  /* 0x0001840000057ab9 */ /* 0x000fe20000000800 */
[----:B------:R-:W-:Y:S02]  /*6580*/  IMAD.MOV.U32 R4, RZ, RZ, 0x1 ;  /* 0x00000001ff047424 */ /* 0x000fe400078e00ff */
[----:B------:R-:W-:Y:S02]  /*6590*/  IMAD.MOV R7, RZ, RZ, -R5 ;  /* 0x000000ffff077224 */ /* 0x000fe400078e0a05 */
[----:B------:R-:W-:Y:S01]  /*65a0*/  IMAD R20, R5, UR17, R20 ;  /* 0x0000001105147c24 */ /* 0x000fe2000f8e0214 */
[----:B------:R-:W-:Y:S01]  /*65b0*/  LOP3.LUT R5, R14, UR15, RZ, 0xc0, !PT ;  /* 0x0000000f0e057c12 */ /* 0x000fe2000f8ec0ff */
[----:B---3--:R-:W-:-:S02]  /*65c0*/  @P1 IMAD R13, R15, R21, R12 ;  /* 0x000000150f0d1224 */ /* 0x008fc400078e020c */
[----:B------:R-:W-:Y:S01]  /*65d0*/  IMAD R18, R7, UR4, R18 ;  /* 0x0000000407127c24 */ /* 0x000fe2000f8e0212 */
[----:B------:R-:W-:Y:S01]  /*65e0*/  ULDC UR4, c[0x0][0x600] ;  /* 0x0001800000047ab9 */ /* 0x000fe20000000800 */
[----:B------:R-:W-:Y:S02]  /*65f0*/  IMAD R13, R20, UR5, R13 ;  /* 0x00000005140d7c24 */ /* 0x000fe4000f8e020d */
[----:B------:R-:W-:-:S05]  /*6600*/  IMAD R22, R18, UR4, R5 ;  /* 0x0000000412167c24 */ /* 0x000fca000f8e0205 */
[----:B------:R-:W-:Y:S02]  /*6610*/  SEL R18, R22, R13, !P1 ;  /* 0x0000000d16127207 */ /* 0x000fe40004800000 */
[----:B------:R-:W-:-:S07]  /*6620*/  SEL R22, R13, R22, !P1 ;  /* 0x000000160d167207 */ /* 0x000fce0004800000 */
.L_x_129:
[----:B------:R-:W-:Y:S05]  /*6630*/  BSYNC B1 ;  /* 0x0000000000017941 */ /* 0x000fea0003800000 */
.L_x_128:
[----:B------:R-:W-:-:S13]  /*6640*/  LOP3.LUT P1, RZ, R4, 0xff, RZ, 0xc0, !PT ;  /* 0x000000ff04ff7812 */ /* 0x000fda000782c0ff */
[----:B------:R-:W-:Y:S05]  /*6650*/  @P1 BRA `(.L_x_132) ;  /* 0xfffffff400301947 */ /* 0x000fea000383ffff */
[----:B------:R-:W-:Y:S05]  /*6660*/  BSYNC B0 ;  /* 0x0000000000007941 */ /* 0x000fea0003800000 */
.L_x_120:
[----:B------:R-:W-:-:S03]  /*6670*/  UMOV UR4, 0xffffffff ;  /* 0xffffffff00047882 */ /* 0x000fc60000000000 */
[----:B------:R-:W-:Y:S05]  /*6680*/  BRA.DIV UR4, `(.L_x_133) ;  /* 0x0000001e04c07947 */ /* 0x000fea000b800000 */
[----:B------:R-:W-:-:S13]  /*6690*/  ELECT P6, URZ, PT ;  /* 0x00000000003f782f */ /* 0x000fda00038c0000 */
.L_x_195:
[----:B------:R-:W-:Y:S04]  /*66a0*/  BSSY B0, `(.L_x_134) ;  /* 0x00001c9000007945 */ /* 0x000fe80003800000 */
[----:B------:R-:W-:Y:S05]  /*66b0*/  @!P6 BRA `(.L_x_135) ;  /* 0x0000001c001ce947 */ /* 0x000fea0003800000 */
[----:B------:R-:W-:-:S04]  /*66c0*/  LOP3.LUT R23, R23, 0x2, RZ, 0xfc, !PT ;  /* 0x0000000217177812 */ /* 0x000fc800078efcff */
[----:B------:R-:W-:-:S13]  /*66d0*/  ISETP.NE.AND P0, PT, R23, 0x3, PT ;  /* 0x000000031700780c */ /* 0x000fda0003f05270 */
[----:B------:R-:W-:Y:S05]  /*66e0*/  @!P0 BRA `(.L_x_136) ;  /* 0x0000000000048947 */ /* 0x000fea0003800000 */
[----:B------:R-:W-:Y:S01]  /*66f0*/  BPT.TRAP 0x1 ;  /* 0x000000040000795c */ /* 0x000fe20000300000 */
.L_x_136:
[----:B------:R-:W0:Y:S01]  /*6700*/  S2R R5, SR_CgaCtaId ;  /* 0x0000000000057919 */ /* 0x000e220000008800 */
[----:B------:R-:W-:Y:S02]  /*6710*/  MOV R0, 0x400 ;  /* 0x0000040000007802 */ /* 0x000fe40000000f00 */
[----:B------:R-:W-:Y:S02]  /*6720*/  SHF.L.U32 R2, R3, 0x1f, RZ ;  /* 0x0000001f03027819 */ /* 0x000fe400000006ff */
[----:B0-----:R-:W-:-:S05]  /*6730*/  LEA R5, R5, R0, 0x18 ;  /* 0x0000000005057211 */ /* 0x001fca00078ec0ff */
[----:B------:R-:W-:-:S04]  /*6740*/  VIADD R5, R5, 0x190 ;  /* 0x0000019005057836 */ /* 0x000fc80000000000 */
[C---:B------:R-:W-:Y:S02]  /*6750*/  IMAD R7, R8.reuse, 0x8, R5 ;  /* 0x0000000808077824 */ /* 0x040fe400078e0205 */
[----:B------:R-:W-:Y:S02]  /*6760*/  VIADD R8, R8, 0x1 ;  /* 0x0000000108087836 */ /* 0x000fe40000000000 */
[----:B------:R-:W0:Y:S03]  /*6770*/  SYNCS.PHASECHK.TRANS64.TRYWAIT P0, [R7+URZ], R2 ;  /* 0x00000002070075a7 */ /* 0x000e26000800017f */
[----:B------:R-:W-:-:S04]  /*6780*/  ISETP.NE.AND P1, PT, R8, 0x32, PT ;  /* 0x000000320800780c */ /* 0x000fc80003f25270 */
[----:B------:R-:W-:Y:S02]  /*6790*/  SEL R0, RZ, 0x1, P1 ;  /* 0x00000001ff007807 */ /* 0x000fe40000800000 */
[----:B------:R-:W-:Y:S02]  /*67a0*/  SEL R8, R8, RZ, P1 ;  /* 0x000000ff08087207 */ /* 0x000fe40000800000 */
[----:B------:R-:W-:-:S03]  /*67b0*/  LOP3.LUT R9, R3, R0, RZ, 0x3c, !PT ;  /* 0x0000000003097212 */ /* 0x000fc600078e3cff */
[----:B------:R-:W-:Y:S01]  /*67c0*/  IMAD R6, R8, 0x8, R5 ;  /* 0x0000000808067824 */ /* 0x000fe200078e0205 */
[----:B------:R-:W-:Y:S01]  /*67d0*/  SHF.L.U32 R3, R9, 0x1f, RZ ;  /* 0x0000001f09037819 */ /* 0x000fe200000006ff */
[----:B0-----:R-:W-:Y:S06]  /*67e0*/  @!P0 BRA `(.L_x_137) ;  /* 0x0000001c00888947 */ /* 0x001fec0003800000 */
.L_x_196:
[----:B------:R-:W1:Y:S01]  /*67f0*/  SYNCS.PHASECHK.TRANS64.TRYWAIT P0, [R6+URZ], R3 ;  /* 0x00000003060075a7 */ /* 0x000e62000800017f */
[----:B------:R-:W-:-:S05]  /*6800*/  VIADD R0, R8, 0x1 ;  /* 0x0000000108007836 */ /* 0x000fca0000000000 */
[----:B------:R-:W-:-:S04]  /*6810*/  ISETP.NE.AND P1, PT, R0, 0x32, PT ;  /* 0x000000320000780c */ /* 0x000fc80003f25270 */
[----:B0-----:R-:W-:Y:S02]  /*6820*/  SEL R2, RZ, 0x1, P1 ;  /* 0x00000001ff027807 */ /* 0x001fe40000800000 */
[----:B------:R-:W-:Y:S02]  /*6830*/  SEL R0, R0, RZ, P1 ;  /* 0x000000ff00007207 */ /* 0x000fe40000800000 */
[----:B------:R-:W-:-:S03]  /*6840*/  LOP3.LUT R9, R9, R2, RZ, 0x3c, !PT ;  /* 0x0000000209097212 */ /* 0x000fc600078e3cff */
[----:B------:R-:W-:Y:S01]  /*6850*/  IMAD R7, R0, 0x8, R5 ;  /* 0x0000000800077824 */ /* 0x000fe200078e0205 */
[----:B------:R-:W-:Y:S01]  /*6860*/  SHF.L.U32 R4, R9, 0x1f, RZ ;  /* 0x0000001f09047819 */ /* 0x000fe200000006ff */
[----:B-1----:R-:W-:Y:S06]  /*6870*/  @!P0 BRA `(.L_x_138) ;  /* 0x0000001c00788947 */ /* 0x002fec0003800000 */
.L_x_197:
[----:B------:R-:W1:Y:S01]  /*6880*/  SYNCS.PHASECHK.TRANS64.TRYWAIT P0, [R7+URZ], R4 ;  /* 0x00000004070075a7 */ /* 0x000e62000800017f */
[----:B------:R-:W-:-:S05]  /*6890*/  VIADD R0, R0, 0x1 ;  /* 0x0000000100007836 */ /* 0x000fca0000000000 */
[----:B------:R-:W-:-:S04]  /*68a0*/  ISETP.NE.AND P1, PT, R0, 0x32, PT ;  /* 0x000000320000780c */ /* 0x000fc80003f25270 */
[----:B------:R-:W-:Y:S02]  /*68b0*/  SEL R2, RZ, 0x1, P1 ;  /* 0x00000001ff027807 */ /* 0x000fe40000800000 */
[----:B------:R-:W-:Y:S02]  /*68c0*/  SEL R0, R0, RZ, P1 ;  /* 0x000000ff00007207 */ /* 0x000fe40000800000 */
[----:B------:R-:W-:-:S03]  /*68d0*/  LOP3.LUT R9, R9, R2, RZ, 0x3c, !PT ;  /* 0x0000000209097212 */ /* 0x000fc600078e3cff */
[----:B0-----:R-:W-:Y:S01]  /*68e0*/  IMAD R6, R0, 0x8, R5 ;  /* 0x0000000800067824 */ /* 0x001fe200078e0205 */
[----:B------:R-:W-:Y:S01]  /*68f0*/  SHF.L.U32 R3, R9, 0x1f, RZ ;  /* 0x0000001f09037819 */ /* 0x000fe200000006ff */
[----:B-1----:R-:W-:Y:S06]  /*6900*/  @!P0 BRA `(.L_x_139) ;  /* 0x0000001c00688947 */ /* 0x002fec0003800000 */
.L_x_198:
        /* <DEDUP_REMOVED lines=9> */
.L_x_199:
        /* <DEDUP_REMOVED lines=9> */
.L_x_200:
        /* <DEDUP_REMOVED lines=9> */
.L_x_201:
        /* <DEDUP_REMOVED lines=9> */
.L_x_202:
        /* <DEDUP_REMOVED lines=9> */
.L_x_203:
        /* <DEDUP_REMOVED lines=9> */
.L_x_204:
        /* <DEDUP_REMOVED lines=9> */
.L_x_205:
        /* <DEDUP_REMOVED lines=9> */
.L_x_206:
        /* <DEDUP_REMOVED lines=9> */
.L_x_207:
        /* <DEDUP_REMOVED lines=9> */
.L_x_208:
        /* <DEDUP_REMOVED lines=9> */
.L_x_209:
        /* <DEDUP_REMOVED lines=9> */
.L_x_210:
        /* <DEDUP_REMOVED lines=9> */
.L_x_211:
        /* <DEDUP_REMOVED lines=9> */
.L_x_212:
        /* <DEDUP_REMOVED lines=9> */
.L_x_213:
        /* <DEDUP_REMOVED lines=9> */
.L_x_214:
        /* <DEDUP_REMOVED lines=9> */
.L_x_215:
        /* <DEDUP_REMOVED lines=9> */
.L_x_216:
        /* <DEDUP_REMOVED lines=9> */
.L_x_217:
        /* <DEDUP_REMOVED lines=9> */
.L_x_218:
        /* <DEDUP_REMOVED lines=9> */
.L_x_219:
        /* <DEDUP_REMOVED lines=9> */
.L_x_220:
        /* <DEDUP_REMOVED lines=9> */
.L_x_221:
        /* <DEDUP_REMOVED lines=9> */
.L_x_222:
        /* <DEDUP_REMOVED lines=9> */
.L_x_223:
        /* <DEDUP_REMOVED lines=9> */
.L_x_224:
        /* <DEDUP_REMOVED lines=9> */
.L_x_225:
        /* <DEDUP_REMOVED lines=9> */
.L_x_226:
        /* <DEDUP_REMOVED lines=9> */
.L_x_227:
        /* <DEDUP_REMOVED lines=9> */
.L_x_228:
        /* <DEDUP_REMOVED lines=9> */
.L_x_229:
        /* <DEDUP_REMOVED lines=9> */
.L_x_230:
        /* <DEDUP_REMOVED lines=9> */
.L_x_231:
        /* <DEDUP_REMOVED lines=9> */
.L_x_232:
        /* <DEDUP_REMOVED lines=9> */
.L_x_233:
        /* <DEDUP_REMOVED lines=9> */
.L_x_234:
        /* <DEDUP_REMOVED lines=9> */
.L_x_235:
        /* <DEDUP_REMOVED lines=9> */
.L_x_236:
        /* <DEDUP_REMOVED lines=9> */
.L_x_237:
        /* <DEDUP_REMOVED lines=9> */
.L_x_238:
        /* <DEDUP_REMOVED lines=9> */
.L_x_239:
        /* <DEDUP_REMOVED lines=9> */
.L_x_240:
        /* <DEDUP_REMOVED lines=9> */
.L_x_241:
        /* <DEDUP_REMOVED lines=9> */
.L_x_242:
        /* <DEDUP_REMOVED lines=9> */
.L_x_243:
[----:B------:R-:W1:Y:S01]  /*8260*/  SYNCS.PHASECHK.TRANS64.TRYWAIT P0, [R7+URZ], R4 ;  /* 0x00000004070075a7 */ /* 0x000e62000800017f */
[----:B------:R-:W-:-:S05]  /*8270*/  VIADD R0, R0, 0x1 ;  /* 0x0000000100007836 */ /* 0x000fca0000000000 */
[----:B------:R-:W-:-:S04]  /*8280*/  ISETP.NE.AND P1, PT, R0, 0x32, PT ;  /* 0x000000320000780c */ /* 0x000fc80003f25270 */
[----:B------:R-:W-:Y:S02]  /*8290*/  SEL R2, RZ, 0x1, P1 ;  /* 0x00000001ff027807 */ /* 0x000fe40000800000 */
[----:B------:R-:W-:Y:S02]  /*82a0*/  SEL R0, R0, RZ, P1 ;  /* 0x000000ff00007207 */ /* 0x000fe40000800000 */
[----:B------:R-:W-:Y:S01]  /*82b0*/  LOP3.LUT R2, R9, R2, RZ, 0x3c, !PT ;  /* 0x0000000209027212 */ /* 0x000fe200078e3cff */
[----:B-1----:R-:W-:Y:S06]  /*82c0*/  @!P0 BRA `(.L_x_185) ;  /* 0x0000001000908947 */ /* 0x002fec0003800000 */
.L_x_244:
[----:B------:R-:W-:Y:S01]  /*82d0*/  IMAD R5, R0, 0x8, R5 ;  /* 0x0000000800057824 */ /* 0x000fe200078e0205 */
[----:B------:R-:W-:-:S07]  /*82e0*/  SHF.L.U32 R0, R2, 0x1f, RZ ;  /* 0x0000001f02007819 */ /* 0x000fce00000006ff */
.L_x_186:
[----:B--2---:R2:W3:Y:S02]  /*82f0*/  SYNCS.PHASECHK.TRANS64.TRYWAIT P0, [R5+URZ], R0 ;  /* 0x00000000050075a7 */ /* 0x0044e4000800017f */
[----:B---3--:R-:W-:Y:S05]  /*8300*/  @!P0 NANOSLEEP.SYNCS 0x989680 ;  /* 0x009896800000895d */ /* 0x008fea0003900000 */
[----:B------:R-:W3:Y:S02]  /*8310*/  @!P0 SYNCS.PHASECHK.TRANS64 P0, [R5+URZ], R0 ;  /* 0x00000000050085a7 */ /* 0x000ee4000800007f */
[----:B---3--:R-:W-:Y:S05]  /*8320*/  @!P0 BRA `(.L_x_186) ;  /* 0xfffffffc00f08947 */ /* 0x008fea000383ffff */
.L_x_135:
[----:B------:R-:W-:Y:S05]  /*8330*/  BSYNC B0 ;  /* 0x0000000000007941 */ /* 0x000fea0003800000 */
.L_x_134:
[----:B------:R-:W-:Y:S05]  /*8340*/  EXIT ;  /* 0x000000000000794d */ /* 0x000fea0003800000 */
.L_x_20:
[----:B0-----:R-:W-:-:S04]  /*8350*/  IMAD.U32 R3, RZ, RZ, UR43 ;  /* 0x0000002bff037e24 */ /* 0x001fc8000f8e00ff */
[----:B------:R0:W1:Y:S03]  /*8360*/  SYNCS.PHASECHK.TRANS64.TRYWAIT P0, [R3+URZ+-0x8], R0 ;  /* 0xfffff800030075a7 */ /* 0x000066000800017f */
[----:B-1----:R-:W-:Y:S05]  /*8370*/  @!P0 NANOSLEEP.SYNCS 0x989680 ;  /* 0x009896800000895d */ /* 0x002fea0003900000 */
[----:B------:R-:W1:Y:S02]  /*8380*/  @!P0 SYNCS.PHASECHK.TRANS64 P0, [R3+URZ+-0x8], R0 ;  /* 0xfffff800030085a7 */ /* 0x000e64000800007f */
[----:B-1----:R-:W-:Y:S05]  /*8390*/  @!P0 BRA `(.L_x_20) ;  /* 0xfffffffc00ec8947 */ /* 0x002fea000383ffff */
[----:B------:R-:W-:Y:S05]  /*83a0*/  BRA `(.L_x_187) ;  /* 0xffffff98009c7947 */ /* 0x000fea000383ffff */
.L_x_25:
[----:B-1----:R1:W2:Y:S02]  /*83b0*/  SYNCS.PHASECHK.TRANS64.TRYWAIT P1, [R3+URZ], R0 ;  /* 0x00000000030075a7 */ /* 0x0022a4000802017f */
[----:B--2---:R-:W-:Y:S05]  /*83c0*/  @!P1 NANOSLEEP.SYNCS 0x989680 ;  /* 0x009896800000995d */ /* 0x004fea0003900000 */
[----:B------:R-:W2:Y:S02]  /*83d0*/  @!P1 SYNCS.PHASECHK.TRANS64 P1, [R3+URZ], R0 ;  /* 0x00000000030095a7 */ /* 0x000ea4000802007f */
[----:B--2---:R-:W-:Y:S05]  /*83e0*/  @!P1 BRA `(.L_x_25) ;  /* 0xfffffffc00f09947 */ /* 0x004fea000383ffff */
[----:B------:R-:W-:Y:S05]  /*83f0*/  BRA `(.L_x_24) ;  /* 0xffffff9c00087947 */ /* 0x000fea000383ffff */
.L_x_30:
[----:B-1----:R-:W-:-:S04]  /*8400*/  IMAD.U32 R5, RZ, RZ, UR4 ;  /* 0x00000004ff057e24 */ /* 0x002fc8000f8e00ff */
[----:B------:R1:W2:Y:S03]  /*8410*/  SYNCS.PHASECHK.TRANS64.TRYWAIT P1, [R5+URZ], R4 ;  /* 0x00000004050075a7 */ /* 0x0002a6000802017f */
[----:B--2---:R-:W-:Y:S05]  /*8420*/  @!P1 NANOSLEEP.SYNCS 0x989680 ;  /* 0x009896800000995d */ /* 0x004fea0003900000 */
[----:B------:R-:W2:Y:S02]  /*8430*/  @!P1 SYNCS.PHASECHK.TRANS64 P1, [R5+URZ], R4 ;  /* 0x00000004050095a7 */ /* 0x000ea4000802007f */
[----:B--2---:R-:W-:Y:S05]  /*8440*/  @!P1 BRA `(.L_x_30) ;  /* 0xfffffffc00ec9947 */ /* 0x004fea000383ffff */
[----:B------:R-:W-:Y:S05]  /*8450*/  BRA `(.L_x_29) ;  /* 0xffffff9c00c87947 */ /* 0x000fea000383ffff */
.L_x_36:
[----:B0-----:R-:W-:-:S04]  /*8460*/  IMAD.U32 R3, RZ, RZ, UR43 ;  /* 0x0000002bff037e24 */ /* 0x001fc8000f8e00ff */
[----:B------:R0:W1:Y:S03]  /*8470*/  SYNCS.PHASECHK.TRANS64.TRYWAIT P0, [R3+URZ+0x8], R0 ;  /* 0x00000800030075a7 */ /* 0x000066000800017f */
[----:B-1----:R-:W-:Y:S05]  /*8480*/  @!P0 NANOSLEEP.SYNCS 0x989680 ;  /* 0x009896800000895d */ /* 0x002fea0003900000 */
[----:B------:R-:W1:Y:S02]  /*8490*/  @!P0 SYNCS.PHASECHK.TRANS64 P0, [R3+URZ+0x8], R0 ;  /* 0x00000800030085a7 */ /* 0x000e64000800007f */
[----:B-1----:R-:W-:Y:S05]  /*84a0*/  @!P0 BRA `(.L_x_36) ;  /* 0xfffffffc00ec8947 */ /* 0x002fea000383ffff */
[----:B------:R-:W-:Y:S05]  /*84b0*/  BRA `(.L_x_188) ;  /* 0xffffffa400107947 */ /* 0x000fea000383ffff */
.L_x_121:
[----:B------:R-:W-:Y:S01]  /*84c0*/  BSSY B1, `(.L_x_189) ;  /* 0x0000006000017945 */ /* 0x000fe20003800000 */
[----:B------:R-:W-:-:S07]  /*84d0*/  IMAD.MOV.U32 R15, RZ, RZ, -0x1 ;  /* 0xffffffffff0f7424 */ /* 0x000fce00078e00ff */
[----:B-----5:R-:W-:Y:S05]  /*84e0*/  WARPSYNC.COLLECTIVE R15, `(.L_x_190) ;  /* 0x000000000f0c7348 */ /* 0x020fea0003c00000 */
[----:B------:R-:W-:Y:S02]  /*84f0*/  ELECT P6, UR62, PT ;  /* 0x00000000003e782f */ /* 0x000fe400038c0000 */
[----:B------:R-:W-:Y:S01]  /*8500*/  MOV R14, UR62 ;  /* 0x0000003e000e7c02 */ /* 0x000fe20008000f00 */
[----:B-----5:R-:W-:Y:S10]  /*8510*/  ENDCOLLECTIVE ;  /* 0x000000000000791b */ /* 0x020ff40003800000 */
.L_x_190:
[----:B------:R-:W-:Y:S05]  /*8520*/  BSYNC B1 ;  /* 0x0000000000017941 */ /* 0x000fea0003800000 */
.L_x_189:
[----:B------:R-:W-:Y:S05]  /*8530*/  BRA `(.L_x_191) ;  /* 0xffffffd400847947 */ /* 0x000fea000383ffff */
.L_x_124:
[----:B0-----:R0:W1:Y:S02]  /*8540*/  SYNCS.PHASECHK.TRANS64.TRYWAIT P1, [R12+URZ+0x190], R5 ;  /* 0x000190050c0075a7 */ /* 0x001064000802017f */
[----:B-1----:R-:W-:Y:S05]  /*8550*/  @!P1 NANOSLEEP.SYNCS 0x989680 ;  /* 0x009896800000995d */ /* 0x002fea0003900000 */
[----:B------:R-:W1:Y:S02]  /*8560*/  @!P1 SYNCS.PHASECHK.TRANS64 P1, [R12+URZ+0x190], R5 ;  /* 0x000190050c0095a7 */ /* 0x000e64000802007f */
[----:B-1----:R-:W-:Y:S05]  /*8570*/  @!P1 BRA `(.L_x_124) ;  /* 0xfffffffc00f09947 */ /* 0x002fea000383ffff */
[----:B------:R-:W-:Y:S05]  /*8580*/  BRA `(.L_x_192) ;  /* 0xffffffd400bc7947 */ /* 0x000fea000383ffff */
.L_x_133:
[----:B------:R-:W-:Y:S01]  /*8590*/  BSSY B0, `(.L_x_193) ;  /* 0x0000006000007945 */ /* 0x000fe20003800000 */
[----:B------:R-:W-:-:S07]  /*85a0*/  IMAD.MOV.U32 R15, RZ, RZ, -0x1 ;  /* 0xffffffffff0f7424 */ /* 0x000fce00078e00ff */
[----:B-----5:R-:W-:Y:S05]  /*85b0*/  WARPSYNC.COLLECTIVE R15, `(.L_x_194) ;  /* 0x000000000f0c7348 */ /* 0x020fea0003c00000 */
[----:B------:R-:W-:Y:S02]  /*85c0*/  ELECT P6, UR62, PT ;  /* 0x00000000003e782f */ /* 0x000fe400038c0000 */
[----:B------:R-:W-:Y:S01]  /*85d0*/  MOV R14, UR62 ;  /* 0x0000003e000e7c02 */ /* 0x000fe20008000f00 */
[----:B-----5:R-:W-:Y:S10]  /*85e0*/  ENDCOLLECTIVE ;  /* 0x000000000000791b */ /* 0x020ff40003800000 */
.L_x_194:
[----:B------:R-:W-:Y:S05]  /*85f0*/  BSYNC B0 ;  /* 0x0000000000007941 */ /* 0x000fea0003800000 */
.L_x_193:
[----:B------:R-:W-:Y:S05]  /*8600*/  BRA `(.L_x_195) ;  /* 0xffffffe000247947 */ /* 0x000fea000383ffff */
.L_x_137:
[----:B0-----:R0:W1:Y:S02]  /*8610*/  SYNCS.PHASECHK.TRANS64.TRYWAIT P0, [R7+URZ], R2 ;  /* 0x00000002070075a7 */ /* 0x001064000800017f */
[----:B-1----:R-:W-:Y:S05]  /*8620*/  @!P0 NANOSLEEP.SYNCS 0x989680 ;  /* 0x009896800000895d */ /* 0x002fea0003900000 */
[----:B------:R-:W1:Y:S02]  /*8630*/  @!P0 SYNCS.PHASECHK.TRANS64 P0, [R7+URZ], R2 ;  /* 0x00000002070085a7 */ /* 0x000e64000800007f */
[----:B-1----:R-:W-:Y:S05]  /*8640*/  @!P0 BRA `(.L_x_137) ;  /* 0xfffffffc00f08947 */ /* 0x002fea000383ffff */
[----:B------:R-:W-:Y:S05]  /*8650*/  BRA `(.L_x_196) ;  /* 0xffffffe000647947 */ /* 0x000fea000383ffff */
.L_x_138:
[----:B0-----:R0:W1:Y:S02]  /*8660*/  SYNCS.PHASECHK.TRANS64.TRYWAIT P0, [R6+URZ], R3 ;  /* 0x00000003060075a7 */ /* 0x001064000800017f */
[----:B-1----:R-:W-:Y:S05]  /*8670*/  @!P0 NANOSLEEP.SYNCS 0x989680 ;  /* 0x009896800000895d */ /* 0x002fea0003900000 */
[----:B------:R-:W1:Y:S02]  /*8680*/  @!P0 SYNCS.PHASECHK.TRANS64 P0, [R6+URZ], R3 ;  /* 0x00000003060085a7 */ /* 0x000e64000800007f */
[----:B-1----:R-:W-:Y:S05]  /*8690*/  @!P0 BRA `(.L_x_138) ;  /* 0xfffffffc00f08947 */ /* 0x002fea000383ffff */
[----:B------:R-:W-:Y:S05]  /*86a0*/  BRA `(.L_x_197) ;  /* 0xffffffe000747947 */ /* 0x000fea000383ffff */
.L_x_139:
[----:B0-----:R0:W1:Y:S02]  /*86b0*/  SYNCS.PHASECHK.TRANS64.TRYWAIT P0, [R7+URZ], R4 ;  /* 0x00000004070075a7 */ /* 0x001064000800017f */
[----:B-1----:R-:W-:Y:S05]  /*86c0*/  @!P0 NANOSLEEP.SYNCS 0x989680 ;  /* 0x009896800000895d */ /* 0x002fea0003900000 */
[----:B------:R-:W1:Y:S02]  /*86d0*/  @!P0 SYNCS.PHASECHK.TRANS64 P0, [R7+URZ], R4 ;  /* 0x00000004070085a7 */ /* 0x000e64000800007f */
[----:B-1----:R-:W-:Y:S05]  /*86e0*/  @!P0 BRA `(.L_x_139) ;  /* 0xfffffffc00f08947 */ /* 0x002fea000383ffff */
[----:B------:R-:W-:Y:S05]  /*86f0*/  BRA `(.L_x_198) ;  /* 0xffffffe000847947 */ /* 0x000fea000383ffff */
.L_x_140:
[----:B0-----:R0:W1:Y:S02]  /*8700*/  SYNCS.PHASECHK.TRANS64.TRYWAIT P0, [R6+URZ], R3 ;  /* 0x00000003060075a7 */ /* 0x001064000800017f */
[----:B-1----:R-:W-:Y:S05]  /*8710*/  @!P0 NANOSLEEP.SYNCS 0x989680 ;  /* 0x009896800000895d */ /* 0x002fea0003900000 */
[----:B------:R-:W1:Y:S02]  /*8720*/  @!P0 SYNCS.PHASECHK.TRANS64 P0, [R6+URZ], R3 ;  /* 0x00000003060085a7 */ /* 0x000e64000800007f */
[----:B-1----:R-:W-:Y:S05]  /*8730*/  @!P0 BRA `(.L_x_140) ;  /* 0xfffffffc00f08947 */ /* 0x002fea000383ffff */
[----:B------:R-:W-:Y:S05]  /*8740*/  BRA `(.L_x_199) ;  /* 0xffffffe000947947 */ /* 0x000fea000383ffff */
.L_x_141:
[----:B0-----:R0:W1:Y:S02]  /*8750*/  SYNCS.PHASECHK.TRANS64.TRYWAIT P0, [R7+URZ], R4 ;  /* 0x00000004070075a7 */ /* 0x001064000800017f */
[----:B-1----:R-:W-:Y:S05]  /*8760*/  @!P0 NANOSLEEP.SYNCS 0x989680 ;  /* 0x009896800000895d */ /* 0x002fea0003900000 */
[----:B------:R-:W1:Y:S02]  /*8770*/  @!P0 SYNCS.PHASECHK.TRANS64 P0, [R7+URZ], R4 ;  /* 0x00000004070085a7 */ /* 0x000e64000800007f */
[----:B-1----:R-:W-:Y:S05]  /*8780*/  @!P0 BRA `(.L_x_141) ;  /* 0xfffffffc00f08947 */ /* 0x002fea000383ffff */
[----:B------:R-:W-:Y:S05]  /*8790*/  BRA `(.L_x_200) ;  /* 0xffffffe000a47947 */ /* 0x000fea000383ffff */
.L_x_142:
[----:B0-----:R0:W1:Y:S02]  /*87a0*/  SYNCS.PHASECHK.TRANS64.TRYWAIT P0, [R6+URZ], R3 ;  /* 0x00000003060075a7 */ /* 0x001064000800017f */
[----:B-1----:R-:W-:Y:S05]  /*87b0*/  @!P0 NANOSLEEP.SYNCS 0x989680 ;  /* 0x009896800000895d */ /* 0x002fea0003900000 */
[----:B------:R-:W1:Y:S02]  /*87c0*/  @!P0 SYNCS.PHASECHK.TRANS64 P0, [R6+URZ], R3 ;  /* 0x00000003060085a7 */ /* 0x000e64000800007f */
[----:B-1----:R-:W-:Y:S05]  /*87d0*/  @!P0 BRA `(.L_x_142) ;  /* 0xfffffffc00f08947 */ /* 0x002fea000383ffff */
[----:B------:R-:W-:Y:S05]  /*87e0*/  BRA `(.L_x_201) ;  /* 0xffffffe000b47947 */ /* 0x000fea000383ffff */
.L_x_143:
[----:B0-----:R0:W1:Y:S02]  /*87f0*/  SYNCS.PHASECHK.TRANS64.TRYWAIT P0, [R7+URZ], R4 ;  /* 0x00000004070075a7 */ /* 0x001064000800017f */
[----:B-1----:R-:W-:Y:S05]  /*8800*/  @!P0 NANOSLEEP.SYNCS 0x989680 ;  /* 0x009896800000895d */ /* 0x002fea0003900000 */
[----:B------:R-:W1:Y:S02]  /*8810*/  @!P0 SYNCS.PHASECHK.TRANS64 P0, [R7+URZ], R4 ;  /* 0x00000004070085a7 */ /* 0x000e64000800007f */
[----:B-1----:R-:W-:Y:S05]  /*8820*/  @!P0 BRA `(.L_x_143) ;  /* 0xfffffffc00f08947 */ /* 0x002fea000383ffff */
[----:B------:R-:W-:Y:S05]  /*8830*/  BRA `(.L_x_202) ;  /* 0xffffffe000c47947 */ /* 0x000fea000383ffff */
.L_x_144:
[----:B0-----:R0:W1:Y:S02]  /*8840*/  SYNCS.PHASECHK.TRANS64.TRYWAIT P0, [R6+URZ], R3 ;  /* 0x00000003060075a7 */ /* 0x001064000800017f */
[----:B-1----:R-:W-:Y:S05]  /*8850*/  @!P0 NANOSLEEP.SYNCS 0x989680 ;  /* 0x009896800000895d */ /* 0x002fea0003900000 */
[----:B------:R-:W1:Y:S02]  /*8860*/  @!P0 SYNCS.PHASECHK.TRANS64 P0, [R6+URZ], R3 ;  /* 0x00000003060085a7 */ /* 0x000e64000800007f */
[----:B-1----:R-:W-:Y:S05]  /*8870*/  @!P0 BRA `(.L_x_144) ;  /* 0xfffffffc00f08947 */ /* 0x002fea000383ffff */
[----:B------:R-:W-:Y:S05]  /*8880*/  BRA `(.L_x_203) ;  /* 0xffffffe000d47947 */ /* 0x000fea000383ffff */
.L_x_145:
[----:B0-----:R0:W1:Y:S02]  /*8890*/  SYNCS.PHASECHK.TRANS64.TRYWAIT P0, [R7+URZ], R4 ;  /* 0x00000004070075a7 */ /* 0x001064000800017f */
[----:B-1----:R-:W-:Y:S05]  /*88a0*/  @!P0 NANOSLEEP.SYNCS 0x989680 ;  /* 0x009896800000895d */ /* 0x002fea0003900000 */
[----:B------:R-:W1:Y:S02]  /*88b0*/  @!P0 SYNCS.PHASECHK.TRANS64 P0, [R7+URZ], R4 ;  /* 0x00000004070085a7 */ /* 0x000e64000800007f */
[----:B-1----:R-:W-:Y:S05]  /*88c0*/  @!P0 BRA `(.L_x_145) ;  /* 0xfffffffc00f08947 */ /* 0x002fea000383ffff */
[----:B------:R-:W-:Y:S05]  /*88d0*/  BRA `(.L_x_204) ;  /* 0xffffffe000e47947 */ /* 0x000fea000383ffff */
.L_x_146:
[----:B0-----:R0:W1:Y:S02]  /*88e0*/  SYNCS.PHASECHK.TRANS64.TRYWAIT P0, [R6+URZ], R3 ;  /* 0x00000003060075a7 */ /* 0x001064000800017f */
[----:B-1----:R-:W-:Y:S05]  /*88f0*/  @!P0 NANOSLEEP.SYNCS 0x989680 ;  /* 0x009896800000895d */ /* 0x002fea0003900000 */
[----:B------:R-:W1:Y:S02]  /*8900*/  @!P0 SYNCS.PHASECHK.TRANS64 P0, [R6+URZ], R3 ;  /* 0x00000003060085a7 */ /* 0x000e64000800007f */
[----:B-1----:R-:W-:Y:S05]  /*8910*/  @!P0 BRA `(.L_x_146) ;  /* 0xfffffffc00f08947 */ /* 0x002fea000383ffff */
[----:B------:R-:W-:Y:S05]  /*8920*/  BRA `(.L_x_205) ;  /* 0xffffffe000f47947 */ /* 0x000fea000383ffff */
.L_x_147:
[----:B0-----:R0:W1:Y:S02]  /*8930*/  SYNCS.PHASECHK.TRANS64.TRYWAIT P0, [R7+URZ], R4 ;  /* 0x00000004070075a7 */ /* 0x001064000800017f */
[----:B-1----:R-:W-:Y:S05]  /*8940*/  @!P0 NANOSLEEP.SYNCS 0x989680 ;  /* 0x009896800000895d */ /* 0x002fea0003900000 */
[----:B------:R-:W1:Y:S02]  /*8950*/  @!P0 SYNCS.PHASECHK.TRANS64 P0, [R7+URZ], R4 ;  /* 0x00000004070085a7 */ /* 0x000e64000800007f */
[----:B-1----:R-:W-:Y:S05]  /*8960*/  @!P0 BRA `(.L_x_147) ;  /* 0xfffffffc00f08947 */ /* 0x002fea000383ffff */
[----:B------:R-:W-:Y:S05]  /*8970*/  BRA `(.L_x_206) ;  /* 0xffffffe400047947 */ /* 0x000fea000383ffff */
.L_x_148:
[----:B0-----:R0:W1:Y:S02]  /*8980*/  SYNCS.PHASECHK.TRANS64.TRYWAIT P0, [R6+URZ], R3 ;  /* 0x00000003060075a7 */ /* 0x001064000800017f */
[----:B-1----:R-:W-:Y:S05]  /*8990*/  @!P0 NANOSLEEP.SYNCS 0x989680 ;  /* 0x009896800000895d */ /* 0x002fea0003900000 */
[----:B------:R-:W1:Y:S02]  /*89a0*/  @!P0 SYNCS.PHASECHK.TRANS64 P0, [R6+URZ], R3 ;  /* 0x00000003060085a7 */ /* 0x000e64000800007f */
[----:B-1----:R-:W-:Y:S05]  /*89b0*/  @!P0 BRA `(.L_x_148) ;  /* 0xfffffffc00f08947 */ /* 0x002fea000383ffff */
[----:B------:R-:W-:Y:S05]  /*89c0*/  BRA `(.L_x_207) ;  /* 0xffffffe400147947 */ /* 0x000fea000383ffff */
.L_x_149:
[----:B0-----:R0:W1:Y:S02]  /*89d0*/  SYNCS.PHASECHK.TRANS64.TRYWAIT P0, [R7+URZ], R4 ;  /* 0x00000004070075a7 */ /* 0x001064000800017f */
[----:B-1----:R-:W-:Y:S05]  /*89e0*/  @!P0 NANOSLEEP.SYNCS 0x989680 ;  /* 0x009896800000895d */ /* 0x002fea0003900000 */
[----:B------:R-:W1:Y:S02]  /*89f0*/  @!P0 SYNCS.PHASECHK.TRANS64 P0, [R7+URZ], R4 ;  /* 0x00000004070085a7 */ /* 0x000e64000800007f */
[----:B-1----:R-:W-:Y:S05]  /*8a00*/  @!P0 BRA `(.L_x_149) ;  /* 0xfffffffc00f08947 */ /* 0x002fea000383ffff */
[----:B------:R-:W-:Y:S05]  /*8a10*/  BRA `(.L_x_208) ;  /* 0xffffffe400247947 */ /* 0x000fea000383ffff */
.L_x_150:
[----:B0-----:R0:W1:Y:S02]  /*8a20*/  SYNCS.PHASECHK.TRANS64.TRYWAIT P0, [R6+URZ], R3 ;  /* 0x00000003060075a7 */ /* 0x001064000800017f */
[----:B-1----:R-:W-:Y:S05]  /*8a30*/  @!P0 NANOSLEEP.SYNCS 0x989680 ;  /* 0x009896800000895d */ /* 0x002fea0003900000 */
[----:B------:R-:W1:Y:S02]  /*8a40*/  @!P0 SYNCS.PHASECHK.TRANS64 P0, [R6+URZ], R3 ;  /* 0x00000003060085a7 */ /* 0x000e64000800007f */
[----:B-1----:R-:W-:Y:S05]  /*8a50*/  @!P0 BRA `(.L_x_150) ;  /* 0xfffffffc00f08947 */ /* 0x002fea000383ffff */
[----:B------:R-:W-:Y:S05]  /*8a60*/  BRA `(.L_x_209) ;  /* 0xffffffe400347947 */ /* 0x000fea000383ffff */
.L_x_151:
[----:B0-----:R0:W1:Y:S02]  /*8a70*/  SYNCS.PHASECHK.TRANS64.TRYWAIT P0, [R7+URZ], R4 ;  /* 0x00000004070075a7 */ /* 0x001064000800017f */
[----:B-1----:R-:W-:Y:S05]  /*8a80*/  @!P0 NANOSLEEP.SYNCS 0x989680 ;  /* 0x009896800000895d */ /* 0x002fea0003900000 */
[----:B------:R-:W1:Y:S02]  /*8a90*/  @!P0 SYNCS.PHASECHK.TRANS64 P0, [R7+URZ], R4 ;  /* 0x00000004070085a7 */ /* 0x000e64000800007f */
[----:B-1----:R-:W-:Y:S05]  /*8aa0*/  @!P0 BRA `(.L_x_151) ;  /* 0xfffffffc00f08947 */ /* 0x002fea000383ffff */
[----:B------:R-:W-:Y:S05]  /*8ab0*/  BRA `(.L_x_210) ;  /* 0xffffffe400447947 */ /* 0x000fea000383ffff */
.L_x_152:
[----:B0-----:R0:W1:Y:S02]  /*8ac0*/  SYNCS.PHASECHK.TRANS64.TRYWAIT P0, [R6+URZ], R3 ;  /* 0x00000003060075a7 */ /* 0x001064000800017f */
[----:B-1----:R-:W-:Y:S05]  /*8ad0*/  @!P0 NANOSLEEP.SYNCS 0x989680 ;  /* 0x009896800000895d */ /* 0x002fea0003900000 */
[----:B------:R-:W1:Y:S02]  /*8ae0*/  @!P0 SYNCS.PHASECHK.TRANS64 P0, [R6+URZ], R3 ;  /* 0x00000003060085a7 */ /* 0x000e64000800007f */
[----:B-1----:R-:W-:Y:S05]  /*8af0*/  @!P0 BRA `(.L_x_152) ;  /* 0xfffffffc00f08947 */ /* 0x002fea000383ffff */
[----:B------:R-:W-:Y:S05]  /*8b00*/  BRA `(.L_x_211) ;  /* 0xffffffe400547947 */ /* 0x000fea000383ffff */
.L_x_153:
[----:B0-----:R0:W1:Y:S02]  /*8b10*/  SYNCS.PHASECHK.TRANS64.TRYWAIT P0, [R7+URZ], R4 ;  /* 0x00000004070075a7 */ /* 0x001064000800017f */
[----:B-1----:R-:W-:Y:S05]  /*8b20*/  @!P0 NANOSLEEP.SYNCS 0x989680 ;  /* 0x009896800000895d */ /* 0x002fea0003900000 */
[----:B------:R-:W1:Y:S02]  /*8b30*/  @!P0 SYNCS.PHASECHK.TRANS64 P0, [R7+URZ], R4 ;  /* 0x00000004070085a7 */ /* 0x000e64000800007f */
[----:B-1----:R-:W-:Y:S05]  /*8b40*/  @!P0 BRA `(.L_x_153) ;  /* 0xfffffffc00f08947 */ /* 0x002fea000383ffff */
[----:B------:R-:W-:Y:S05]  /*8b50*/  BRA `(.L_x_212) ;  /* 0xffffffe400647947 */ /* 0x000fea000383ffff */
.L_x_154:
[----:B0-----:R0:W1:Y:S02]  /*8b60*/  SYNCS.PHASECHK.TRANS64.TRYWAIT P0, [R6+URZ], R3 ;  /* 0x00000003060075a7 */ /* 0x001064000800017f */
[----:B-1----:R-:W-:Y:S05]  /*8b70*/  @!P0 NANOSLEEP.SYNCS 0x989680 ;  /* 0x009896800000895d */ /* 0x002fea0003900000 */
[----:B------:R-:W1:Y:S02]  /*8b80*/  @!P0 SYNCS.PHASECHK.TRANS64 P0, [R6+URZ], R3 ;  /* 0x00000003060085a7 */ /* 0x000e64000800007f */
[----:B-1----:R-:W-:Y:S05]  /*8b90*/  @!P0 BRA `(.L_x_154) ;  /* 0xfffffffc00f08947 */ /* 0x002fea000383ffff */
[----:B------:R-:W-:Y:S05]  /*8ba0*/  BRA `(.L_x_213) ;  /* 0xffffffe400747947 */ /* 0x000fea000383ffff */
.L_x_155:
[----:B0-----:R0:W1:Y:S02]  /*8bb0*/  SYNCS.PHASECHK.TRANS64.TRYWAIT P0, [R7+URZ], R4 ;  /* 0x00000004070075a7 */ /* 0x001064000800017f */
[----:B-1----:R-:W-:Y:S05]  /*8bc0*/  @!P0 NANOSLEEP.SYNCS 0x989680 ;  /* 0x009896800000895d */ /* 0x002fea0003900000 */
[----:B------:R-:W1:Y:S02]  /*8bd0*/  @!P0 SYNCS.PHASECHK.TRANS64 P0, [R7+URZ], R4 ;  /* 0x00000004070085a7 */ /* 0x000e64000800007f */
[----:B-1----:R-:W-:Y:S05]  /*8be0*/  @!P0 BRA `(.L_x_155) ;  /* 0xfffffffc00f08947 */ /* 0x002fea000383ffff */
[----:B------:R-:W-:Y:S05]  /*8bf0*/  BRA `(.L_x_214) ;  /* 0xffffffe400847947 */ /* 0x000fea000383ffff */
.L_x_156:
[----:B0-----:R0:W1:Y:S02]  /*8c00*/  SYNCS.PHASECHK.TRANS64.TRYWAIT P0, [R6+URZ], R3 ;  /* 0x00000003060075a7 */ /* 0x001064000800017f */
[----:B-1----:R-:W-:Y:S05]  /*8c10*/  @!P0 NANOSLEEP.SYNCS 0x989680 ;  /* 0x009896800000895d */ /* 0x002fea0003900000 */
[----:B------:R-:W1:Y:S02]  /*8c20*/  @!P0 SYNCS.PHASECHK.TRANS64 P0, [R6+URZ], R3 ;  /* 0x00000003060085a7 */ /* 0x000e64000800007f */
[----:B-1----:R-:W-:Y:S05]  /*8c30*/  @!P0 BRA `(.L_x_156) ;  /* 0xfffffffc00f08947 */ /* 0x002fea000383ffff */
[----:B------:R-:W-:Y:S05]  /*8c40*/  BRA `(.L_x_215) ;  /* 0xffffffe400947947 */ /* 0x000fea000383ffff */
.L_x_157:
[----:B0-----:R0:W1:Y:S02]  /*8c50*/  SYNCS.PHASECHK.TRANS64.TRYWAIT P0, [R7+URZ], R4 ;  /* 0x00000004070075a7 */ /* 0x001064000800017f */
[----:B-1----:R-:W-:Y:S05]  /*8c60*/  @!P0 NANOSLEEP.SYNCS 0x989680 ;  /* 0x009896800000895d */ /* 0x002fea0003900000 */
[----:B------:R-:W1:Y:S02]  /*8c70*/  @!P0 SYNCS.PHASECHK.TRANS64 P0, [R7+URZ], R4 ;  /* 0x00000004070085a7 */ /* 0x000e64000800007f */
[----:B-1----:R-:W-:Y:S05]  /*8c80*/  @!P0 BRA `(.L_x_157) ;  /* 0xfffffffc00f08947 */ /* 0x002fea000383ffff */
[----:B------:R-:W-:Y:S05]  /*8c90*/  BRA `(.L_x_216) ;  /* 0xffffffe400a47947 */ /* 0x000fea000383ffff */
.L_x_158:
[----:B0-----:R0:W1:Y:S02]  /*8ca0*/  SYNCS.PHASECHK.TRANS64.TRYWAIT P0, [R6+URZ], R3 ;  /* 0x00000003060075a7 */ /* 0x001064000800017f */
[----:B-1----:R-:W-:Y:S05]  /*8cb0*/  @!P0 NANOSLEEP.SYNCS 0x989680 ;  /* 0x009896800000895d */ /* 0x002fea0003900000 */
[----:B------:R-:W1:Y:S02]  /*8cc0*/  @!P0 SYNCS.PHASECHK.TRANS64 P0, [R6+URZ], R3 ;  /* 0x00000003060085a7 */ /* 0x000e64000800007f */
[----:B-1----:R-:W-:Y:S05]  /*8cd0*/  @!P0 BRA `(.L_x_158) ;  /* 0xfffffffc00f08947 */ /* 0x002fea000383ffff */
[----:B------:R-:W-:Y:S05]  /*8ce0*/  BRA `(.L_x_217) ;  /* 0xffffffe400b47947 */ /* 0x000fea000383ffff */
.L_x_159:
[----:B0-----:R0:W1:Y:S02]  /*8cf0*/  SYNCS.PHASECHK.TRANS64.TRYWAIT P0, [R7+URZ], R4 ;  /* 0x00000004070075a7 */ /* 0x001064000800017f */
[----:B-1----:R-:W-:Y:S05]  /*8d00*/  @!P0 NANOSLEEP.SYNCS 0x989680 ;  /* 0x009896800000895d */ /* 0x002fea0003900000 */
[----:B------:R-:W1:Y:S02]  /*8d10*/  @!P0 SYNCS.PHASECHK.TRANS64 P0, [R7+URZ], R4 ;  /* 0x00000004070085a7 */ /* 0x000e64000800007f */
[----:B-1----:R-:W-:Y:S05]  /*8d20*/  @!P0 BRA `(.L_x_159) ;  /* 0xfffffffc00f08947 */ /* 0x002fea000383ffff */
[----:B------:R-:W-:Y:S05]  /*8d30*/  BRA `(.L_x_218) ;  /* 0xffffffe400c47947 */ /* 0x000fea000383ffff */
.L_x_160:
[----:B0-----:R0:W1:Y:S02]  /*8d40*/  SYNCS.PHASECHK.TRANS64.TRYWAIT P0, [R6+URZ], R3 ;  /* 0x00000003060075a7 */ /* 0x001064000800017f */
[----:B-1----:R-:W-:Y:S05]  /*8d50*/  @!P0 NANOSLEEP.SYNCS 0x989680 ;  /* 0x009896800000895d */ /* 0x002fea0003900000 */
[----:B------:R-:W1:Y:S02]  /*8d60*/  @!P0 SYNCS.PHASECHK.TRANS64 P0, [R6+URZ], R3 ;  /* 0x00000003060085a7 */ /* 0x000e64000800007f */
[----:B-1----:R-:W-:Y:S05]  /*8d70*/  @!P0 BRA `(.L_x_160) ;  /* 0xfffffffc00f08947 */ /* 0x002fea000383ffff */
[----:B------:R-:W-:Y:S05]  /*8d80*/  BRA `(.L_x_219) ;  /* 0xffffffe400d47947 */ /* 0x000fea000383ffff */
.L_x_161:
[----:B0-----:R0:W1:Y:S02]  /*8d90*/  SYNCS.PHASECHK.TRANS64.TRYWAIT P0, [R7+URZ], R4 ;  /* 0x00000004070075a7 */ /* 0x001064000800017f */
[----:B-1----:R-:W-:Y:S05]  /*8da0*/  @!P0 NANOSLEEP.SYNCS 0x989680 ;  /* 0x009896800000895d */ /* 0x002fea0003900000 */
[----:B------:R-:W1:Y:S02]  /*8db0*/  @!P0 SYNCS.PHASECHK.TRANS64 P0, [R7+URZ], R4 ;  /* 0x00000004070085a7 */ /* 0x000e64000800007f */
[----:B-1----:R-:W-:Y:S05]  /*8dc0*/  @!P0 BRA `(.L_x_161) ;  /* 0xfffffffc00f08947 */ /* 0x002fea000383ffff */
[----:B------:R-:W-:Y:S05]  /*8dd0*/  BRA `(.L_x_220) ;  /* 0xffffffe400e47947 */ /* 0x000fea000383ffff */
.L_x_162:
[----:B0-----:R0:W1:Y:S02]  /*8de0*/  SYNCS.PHASECHK.TRANS64.TRYWAIT P0, [R6+URZ], R3 ;  /* 0x00000003060075a7 */ /* 0x001064000800017f */
[----:B-1----:R-:W-:Y:S05]  /*8df0*/  @!P0 NANOSLEEP.SYNCS 0x989680 ;  /* 0x009896800000895d */ /* 0x002fea0003900000 */
[----:B------:R-:W1:Y:S02]  /*8e00*/  @!P0 SYNCS.PHASECHK.TRANS64 P0, [R6+URZ], R3 ;  /* 0x00000003060085a7 */ /* 0x000e64000800007f */
[----:B-1----:R-:W-:Y:S05]  /*8e10*/  @!P0 BRA `(.L_x_162) ;  /* 0xfffffffc00f08947 */ /* 0x002fea000383ffff */
[----:B------:R-:W-:Y:S05]  /*8e20*/  BRA `(.L_x_221) ;  /* 0xffffffe400f47947 */ /* 0x000fea000383ffff */
.L_x_163:
[----:B0-----:R0:W1:Y:S02]  /*8e30*/  SYNCS.PHASECHK.TRANS64.TRYWAIT P0, [R7+URZ], R4 ;  /* 0x00000004070075a7 */ /* 0x001064000800017f */
[----:B-1----:R-:W-:Y:S05]  /*8e40*/  @!P0 NANOSLEEP.SYNCS 0x989680 ;  /* 0x009896800000895d */ /* 0x002fea0003900000 */
[----:B------:R-:W1:Y:S02]  /*8e50*/  @!P0 SYNCS.PHASECHK.TRANS64 P0, [R7+URZ], R4 ;  /* 0x00000004070085a7 */ /* 0x000e64000800007f */
[----:B-1----:R-:W-:Y:S05]  /*8e60*/  @!P0 BRA `(.L_x_163) ;  /* 0xfffffffc00f08947 */ /* 0x002fea000383ffff */
[----:B------:R-:W-:Y:S05]  /*8e70*/  BRA `(.L_x_222) ;  /* 0xffffffe800047947 */ /* 0x000fea000383ffff */
.L_x_164:
[----:B0-----:R0:W1:Y:S02]  /*8e80*/  SYNCS.PHASECHK.TRANS64.TRYWAIT P0, [R6+URZ], R3 ;  /* 0x00000003060075a7 */ /* 0x001064000800017f */
[----:B-1----:R-:W-:Y:S05]  /*8e90*/  @!P0 NANOSLEEP.SYNCS 0x989680 ;  /* 0x009896800000895d */ /* 0x002fea0003900000 */
[----:B------:R-:W1:Y:S02]  /*8ea0*/  @!P0 SYNCS.PHASECHK.TRANS64 P0, [R6+URZ], R3 ;  /* 0x00000003060085a7 */ /* 0x000e64000800007f */
[----:B-1----:R-:W-:Y:S05]  /*8eb0*/  @!P0 BRA `(.L_x_164) ;  /* 0xfffffffc00f08947 */ /* 0x002fea000383ffff */
[----:B------:R-:W-:Y:S05]  /*8ec0*/  BRA `(.L_x_223) ;  /* 0xffffffe800147947 */ /* 0x000fea000383ffff */
.L_x_165:
[----:B0-----:R0:W1:Y:S02]  /*8ed0*/  SYNCS.PHASECHK.TRANS64.TRYWAIT P0, [R7+URZ], R4 ;  /* 0x00000004070075a7 */ /* 0x001064000800017f */
[----:B-1----:R-:W-:Y:S05]  /*8ee0*/  @!P0 NANOSLEEP.SYNCS 0x989680 ;  /* 0x009896800000895d */ /* 0x002fea0003900000 */
[----:B------:R-:W1:Y:S02]  /*8ef0*/  @!P0 SYNCS.PHASECHK.TRANS64 P0, [R7+URZ], R4 ;  /* 0x00000004070085a7 */ /* 0x000e64000800007f */
[----:B-1----:R-:W-:Y:S05]  /*8f00*/  @!P0 BRA `(.L_x_165) ;  /* 0xfffffffc00f08947 */ /* 0x002fea000383ffff */
[----:B------:R-:W-:Y:S05]  /*8f10*/  BRA `(.L_x_224) ;  /* 0xffffffe800247947 */ /* 0x000fea000383ffff */
.L_x_166:
[----:B0-----:R0:W1:Y:S02]  /*8f20*/  SYNCS.PHASECHK.TRANS64.TRYWAIT P0, [R6+URZ], R3 ;  /* 0x00000003060075a7 */ /* 0x001064000800017f */
[----:B-1----:R-:W-:Y:S05]  /*8f30*/  @!P0 NANOSLEEP.SYNCS 0x989680 ;  /* 0x009896800000895d */ /* 0x002fea0003900000 */
[----:B------:R-:W1:Y:S02]  /*8f40*/  @!P0 SYNCS.PHASECHK.TRANS64 P0, [R6+URZ], R3 ;  /* 0x00000003060085a7 */ /* 0x000e64000800007f */
[----:B-1----:R-:W-:Y:S05]  /*8f50*/  @!P0 BRA `(.L_x_166) ;  /* 0xfffffffc00f08947 */ /* 0x002fea000383ffff */
[----:B------:R-:W-:Y:S05]  /*8f60*/  BRA `(.L_x_225) ;  /* 0xffffffe800347947 */ /* 0x000fea000383ffff */
.L_x_167:
[----:B0-----:R0:W1:Y:S02]  /*8f70*/  SYNCS.PHASECHK.TRANS64.TRYWAIT P0, [R7+URZ], R4 ;  /* 0x00000004070075a7 */ /* 0x001064000800017f */
[----:B-1----:R-:W-:Y:S05]  /*8f80*/  @!P0 NANOSLEEP.SYNCS 0x989680 ;  /* 0x009896800000895d */ /* 0x002fea0003900000 */
[----:B------:R-:W1:Y:S02]  /*8f90*/  @!P0 SYNCS.PHASECHK.TRANS64 P0, [R7+URZ], R4 ;  /* 0x00000004070085a7 */ /* 0x000e64000800007f */
[----:B-1----:R-:W-:Y:S05]  /*8fa0*/  @!P0 BRA `(.L_x_167) ;  /* 0xfffffffc00f08947 */ /* 0x002fea000383ffff */
[----:B------:R-:W-:Y:S05]  /*8fb0*/  BRA `(.L_x_226) ;  /* 0xffffffe800447947 */ /* 0x000fea000383ffff */
.L_x_168:
[----:B0-----:R0:W1:Y:S02]  /*8fc0*/  SYNCS.PHASECHK.TRANS64.TRYWAIT P0, [R6+URZ], R3 ;  /* 0x00000003060075a7 */ /* 0x001064000800017f */
[----:B-1----:R-:W-:Y:S05]  /*8fd0*/  @!P0 NANOSLEEP.SYNCS 0x989680 ;  /* 0x009896800000895d */ /* 0x002fea0003900000 */
[----:B------:R-:W1:Y:S02]  /*8fe0*/  @!P0 SYNCS.PHASECHK.TRANS64 P0, [R6+URZ], R3 ;  /* 0x00000003060085a7 */ /* 0x000e64000800007f */
[----:B-1----:R-:W-:Y:S05]  /*8ff0*/  @!P0 BRA `(.L_x_168) ;  /* 0xfffffffc00f08947 */ /* 0x002fea000383ffff */
[----:B------:R-:W-:Y:S05]  /*9000*/  BRA `(.L_x_227) ;  /* 0xffffffe800547947 */ /* 0x000fea000383ffff */
.L_x_169:
[----:B0-----:R0:W1:Y:S02]  /*9010*/  SYNCS.PHASECHK.TRANS64.TRYWAIT P0, [R7+URZ], R4 ;  /* 0x00000004070075a7 */ /* 0x001064000800017f */
[----:B-1----:R-:W-:Y:S05]  /*9020*/  @!P0 NANOSLEEP.SYNCS 0x989680 ;  /* 0x009896800000895d */ /* 0x002fea0003900000 */
[----:B------:R-:W1:Y:S02]  /*9030*/  @!P0 SYNCS.PHASECHK.TRANS64 P0, [R7+URZ], R4 ;  /* 0x00000004070085a7 */ /* 0x000e64000800007f */
[----:B-1----:R-:W-:Y:S05]  /*9040*/  @!P0 BRA `(.L_x_169) ;  /* 0xfffffffc00f08947 */ /* 0x002fea000383ffff */
[----:B------:R-:W-:Y:S05]  /*9050*/  BRA `(.L_x_228) ;  /* 0xffffffe800647947 */ /* 0x000fea000383ffff */
.L_x_170:
[----:B0-----:R0:W1:Y:S02]  /*9060*/  SYNCS.PHASECHK.TRANS64.TRYWAIT P0, [R6+URZ], R3 ;  /* 0x00000003060075a7 */ /* 0x001064000800017f */
[----:B-1----:R-:W-:Y:S05]  /*9070*/  @!P0 NANOSLEEP.SYNCS 0x989680 ;  /* 0x009896800000895d */ /* 0x002fea0003900000 */
[----:B------:R-:W1:Y:S02]  /*9080*/  @!P0 SYNCS.PHASECHK.TRANS64 P0, [R6+URZ], R3 ;  /* 0x00000003060085a7 */ /* 0x000e64000800007f */
[----:B-1----:R-:W-:Y:S05]  /*9090*/  @!P0 BRA `(.L_x_170) ;  /* 0xfffffffc00f08947 */ /* 0x002fea000383ffff */
[----:B------:R-:W-:Y:S05]  /*90a0*/  BRA `(.L_x_229) ;  /* 0xffffffe800747947 */ /* 0x000fea000383ffff */
.L_x_171:
[----:B0-----:R0:W1:Y:S02]  /*90b0*/  SYNCS.PHASECHK.TRANS64.TRYWAIT P0, [R7+URZ], R4 ;  /* 0x00000004070075a7 */ /* 0x001064000800017f */
[----:B-1----:R-:W-:Y:S05]  /*90c0*/  @!P0 NANOSLEEP.SYNCS 0x989680 ;  /* 0x009896800000895d */ /* 0x002fea0003900000 */
[----:B------:R-:W1:Y:S02]  /*90d0*/  @!P0 SYNCS.PHASECHK.TRANS64 P0, [R7+URZ], R4 ;  /* 0x00000004070085a7 */ /* 0x000e64000800007f */
[----:B-1----:R-:W-:Y:S05]  /*90e0*/  @!P0 BRA `(.L_x_171) ;  /* 0xfffffffc00f08947 */ /* 0x002fea000383ffff */
[----:B------:R-:W-:Y:S05]  /*90f0*/  BRA `(.L_x_230) ;  /* 0xffffffe800847947 */ /* 0x000fea000383ffff */
.L_x_172:
[----:B0-----:R0:W1:Y:S02]  /*9100*/  SYNCS.PHASECHK.TRANS64.TRYWAIT P0, [R6+URZ], R3 ;  /* 0x00000003060075a7 */ /* 0x001064000800017f */
[----:B-1----:R-:W-:Y:S05]  /*9110*/  @!P0 NANOSLEEP.SYNCS 0x989680 ;  /* 0x009896800000895d */ /* 0x002fea0003900000 */
[----:B------:R-:W1:Y:S02]  /*9120*/  @!P0 SYNCS.PHASECHK.TRANS64 P0, [R6+URZ], R3 ;  /* 0x00000003060085a7 */ /* 0x000e64000800007f */
[----:B-1----:R-:W-:Y:S05]  /*9130*/  @!P0 BRA `(.L_x_172) ;  /* 0xfffffffc00f08947 */ /* 0x002fea000383ffff */
[----:B------:R-:W-:Y:S05]  /*9140*/  BRA `(.L_x_231) ;  /* 0xffffffe800947947 */ /* 0x000fea000383ffff */
.L_x_173:
[----:B0-----:R0:W1:Y:S02]  /*9150*/  SYNCS.PHASECHK.TRANS64.TRYWAIT P0, [R7+URZ], R4 ;  /* 0x00000004070075a7 */ /* 0x001064000800017f */
[----:B-1----:R-:W-:Y:S05]  /*9160*/  @!P0 NANOSLEEP.SYNCS 0x989680 ;  /* 0x009896800000895d */ /* 0x002fea0003900000 */
[----:B------:R-:W1:Y:S02]  /*9170*/  @!P0 SYNCS.PHASECHK.TRANS64 P0, [R7+URZ], R4 ;  /* 0x00000004070085a7 */ /* 0x000e64000800007f */
[----:B-1----:R-:W-:Y:S05]  /*9180*/  @!P0 BRA `(.L_x_173) ;  /* 0xfffffffc00f08947 */ /* 0x002fea000383ffff */
[----:B------:R-:W-:Y:S05]  /*9190*/  BRA `(.L_x_232) ;  /* 0xffffffe800a47947 */ /* 0x000fea000383ffff */
.L_x_174:
[----:B0-----:R0:W1:Y:S02]  /*91a0*/  SYNCS.PHASECHK.TRANS64.TRYWAIT P0, [R6+URZ], R3 ;  /* 0x00000003060075a7 */ /* 0x001064000800017f */
[----:B-1----:R-:W-:Y:S05]  /*91b0*/  @!P0 NANOSLEEP.SYNCS 0x989680 ;  /* 0x009896800000895d */ /* 0x002fea0003900000 */
[----:B------:R-:W1:Y:S02]  /*91c0*/  @!P0 SYNCS.PHASECHK.TRANS64 P0, [R6+URZ], R3 ;  /* 0x00000003060085a7 */ /* 0x000e64000800007f */
[----:B-1----:R-:W-:Y:S05]  /*91d0*/  @!P0 BRA `(.L_x_174) ;  /* 0xfffffffc00f08947 */ /* 0x002fea000383ffff */
[----:B------:R-:W-:Y:S05]  /*91e0*/  BRA `(.L_x_233) ;  /* 0xffffffe800b47947 */ /* 0x000fea000383ffff */
.L_x_175:
[----:B0-----:R0:W1:Y:S02]  /*91f0*/  SYNCS.PHASECHK.TRANS64.TRYWAIT P0, [R7+URZ], R4 ;  /* 0x00000004070075a7 */ /* 0x001064000800017f */
[----:B-1----:R-:W-:Y:S05]  /*9200*/  @!P0 NANOSLEEP.SYNCS 0x989680 ;  /* 0x009896800000895d */ /* 0x002fea0003900000 */
[----:B------:R-:W1:Y:S02]  /*9210*/  @!P0 SYNCS.PHASECHK.TRANS64 P0, [R7+URZ], R4 ;  /* 0x00000004070085a7 */ /* 0x000e64000800007f */
[----:B-1----:R-:W-:Y:S05]  /*9220*/  @!P0 BRA `(.L_x_175) ;  /* 0xfffffffc00f08947 */ /* 0x002fea000383ffff */
[----:B------:R-:W-:Y:S05]  /*9230*/  BRA `(.L_x_234) ;  /* 0xffffffe800c47947 */ /* 0x000fea000383ffff */
.L_x_176:
[----:B0-----:R0:W1:Y:S02]  /*9240*/  SYNCS.PHASECHK.TRANS64.TRYWAIT P0, [R6+URZ], R3 ;  /* 0x00000003060075a7 */ /* 0x001064000800017f */
[----:B-1----:R-:W-:Y:S05]  /*9250*/  @!P0 NANOSLEEP.SYNCS 0x989680 ;  /* 0x009896800000895d */ /* 0x002fea0003900000 */
[----:B------:R-:W1:Y:S02]  /*9260*/  @!P0 SYNCS.PHASECHK.TRANS64 P0, [R6+URZ], R3 ;  /* 0x00000003060085a7 */ /* 0x000e64000800007f */
[----:B-1----:R-:W-:Y:S05]  /*9270*/  @!P0 BRA `(.L_x_176) ;  /* 0xfffffffc00f08947 */ /* 0x002fea000383ffff */
[----:B------:R-:W-:Y:S05]  /*9280*/  BRA `(.L_x_235) ;  /* 0xffffffe800d47947 */ /* 0x000fea000383ffff */
.L_x_177:
[----:B0-----:R0:W1:Y:S02]  /*9290*/  SYNCS.PHASECHK.TRANS64.TRYWAIT P0, [R7+URZ], R4 ;  /* 0x00000004070075a7 */ /* 0x001064000800017f */
[----:B-1----:R-:W-:Y:S05]  /*92a0*/  @!P0 NANOSLEEP.SYNCS 0x989680 ;  /* 0x009896800000895d */ /* 0x002fea0003900000 */
[----:B------:R-:W1:Y:S02]  /*92b0*/  @!P0 SYNCS.PHASECHK.TRANS64 P0, [R7+URZ], R4 ;  /* 0x00000004070085a7 */ /* 0x000e64000800007f */
[----:B-1----:R-:W-:Y:S05]  /*92c0*/  @!P0 BRA `(.L_x_177) ;  /* 0xfffffffc00f08947 */ /* 0x002fea000383ffff */
[----:B------:R-:W-:Y:S05]  /*92d0*/  BRA `(.L_x_236) ;  /* 0xffffffe800e47947 */ /* 0x000fea000383ffff */
.L_x_178:
[----:B0-----:R0:W1:Y:S02]  /*92e0*/  SYNCS.PHASECHK.TRANS64.TRYWAIT P0, [R6+URZ], R3 ;  /* 0x00000003060075a7 */ /* 0x001064000800017f */
[----:B-1----:R-:W-:Y:S05]  /*92f0*/  @!P0 NANOSLEEP.SYNCS 0x989680 ;  /* 0x009896800000895d */ /* 0x002fea0003900000 */
[----:B------:R-:W1:Y:S02]  /*9300*/  @!P0 SYNCS.PHASECHK.TRANS64 P0, [R6+URZ], R3 ;  /* 0x00000003060085a7 */ /* 0x000e64000800007f */
[----:B-1----:R-:W-:Y:S05]  /*9310*/  @!P0 BRA `(.L_x_178) ;  /* 0xfffffffc00f08947 */ /* 0x002fea000383ffff */
[----:B------:R-:W-:Y:S05]  /*9320*/  BRA `(.L_x_237) ;  /* 0xffffffe800f47947 */ /* 0x000fea000383ffff */
.L_x_179:
[----:B0-----:R0:W1:Y:S02]  /*9330*/  SYNCS.PHASECHK.TRANS64.TRYWAIT P0, [R7+URZ], R4 ;  /* 0x00000004070075a7 */ /* 0x001064000800017f */
[----:B-1----:R-:W-:Y:S05]  /*9340*/  @!P0 NANOSLEEP.SYNCS 0x989680 ;  /* 0x009896800000895d */ /* 0x002fea0003900000 */
[----:B------:R-:W1:Y:S02]  /*9350*/  @!P0 SYNCS.PHASECHK.TRANS64 P0, [R7+URZ], R4 ;  /* 0x00000004070085a7 */ /* 0x000e64000800007f */
[----:B-1----:R-:W-:Y:S05]  /*9360*/  @!P0 BRA `(.L_x_179) ;  /* 0xfffffffc00f08947 */ /* 0x002fea000383ffff */
[----:B------:R-:W-:Y:S05]  /*9370*/  BRA `(.L_x_238) ;  /* 0xffffffec00047947 */ /* 0x000fea000383ffff */
.L_x_180:
[----:B0-----:R0:W1:Y:S02]  /*9380*/  SYNCS.PHASECHK.TRANS64.TRYWAIT P0, [R6+URZ], R3 ;  /* 0x00000003060075a7 */ /* 0x001064000800017f */
[----:B-1----:R-:W-:Y:S05]  /*9390*/  @!P0 NANOSLEEP.SYNCS 0x989680 ;  /* 0x009896800000895d */ /* 0x002fea0003900000 */
[----:B------:R-:W1:Y:S02]  /*93a0*/  @!P0 SYNCS.PHASECHK.TRANS64 P0, [R6+URZ], R3 ;  /* 0x00000003060085a7 */ /* 0x000e64000800007f */
[----:B-1----:R-:W-:Y:S05]  /*93b0*/  @!P0 BRA `(.L_x_180) ;  /* 0xfffffffc00f08947 */ /* 0x002fea000383ffff */
[----:B------:R-:W-:Y:S05]  /*93c0*/  BRA `(.L_x_239) ;  /* 0xffffffec00147947 */ /* 0x000fea000383ffff */
.L_x_181:
[----:B0-----:R0:W1:Y:S02]  /*93d0*/  SYNCS.PHASECHK.TRANS64.TRYWAIT P0, [R7+URZ], R4 ;  /* 0x00000004070075a7 */ /* 0x001064000800017f */
[----:B-1----:R-:W-:Y:S05]  /*93e0*/  @!P0 NANOSLEEP.SYNCS 0x989680 ;  /* 0x009896800000895d */ /* 0x002fea0003900000 */
[----:B------:R-:W1:Y:S02]  /*93f0*/  @!P0 SYNCS.PHASECHK.TRANS64 P0, [R7+URZ], R4 ;  /* 0x00000004070085a7 */ /* 0x000e64000800007f */
[----:B-1----:R-:W-:Y:S05]  /*9400*/  @!P0 BRA `(.L_x_181) ;  /* 0xfffffffc00f08947 */ /* 0x002fea000383ffff */
[----:B------:R-:W-:Y:S05]  /*9410*/  BRA `(.L_x_240) ;  /* 0xffffffec00247947 */ /* 0x000fea000383ffff */
.L_x_182:
[----:B0-----:R0:W1:Y:S02]  /*9420*/  SYNCS.PHASECHK.TRANS64.TRYWAIT P0, [R6+URZ], R3 ;  /* 0x00000003060075a7 */ /* 0x001064000800017f */
[----:B-1----:R-:W-:Y:S05]  /*9430*/  @!P0 NANOSLEEP.SYNCS 0x989680 ;  /* 0x009896800000895d */ /* 0x002fea0003900000 */
[----:B------:R-:W1:Y:S02]  /*9440*/  @!P0 SYNCS.PHASECHK.TRANS64 P0, [R6+URZ], R3 ;  /* 0x00000003060085a7 */ /* 0x000e64000800007f */
[----:B-1----:R-:W-:Y:S05]  /*9450*/  @!P0 BRA `(.L_x_182) ;  /* 0xfffffffc00f08947 */ /* 0x002fea000383ffff */
[----:B------:R-:W-:Y:S05]  /*9460*/  BRA `(.L_x_241) ;  /* 0xffffffec00347947 */ /* 0x000fea000383ffff */
.L_x_183:
[----:B0-----:R0:W1:Y:S02]  /*9470*/  SYNCS.PHASECHK.TRANS64.TRYWAIT P0, [R7+URZ], R4 ;  /* 0x00000004070075a7 */ /* 0x001064000800017f */
[----:B-1----:R-:W-:Y:S05]  /*9480*/  @!P0 NANOSLEEP.SYNCS 0x989680 ;  /* 0x009896800000895d */ /* 0x002fea0003900000 */
[----:B------:R-:W1:Y:S02]  /*9490*/  @!P0 SYNCS.PHASECHK.TRANS64 P0, [R7+URZ], R4 ;  /* 0x00000004070085a7 */ /* 0x000e64000800007f */
[----:B-1----:R-:W-:Y:S05]  /*94a0*/  @!P0 BRA `(.L_x_183) ;  /* 0xfffffffc00f08947 */ /* 0x002fea000383ffff */
[----:B------:R-:W-:Y:S05]  /*94b0*/  BRA `(.L_x_242) ;  /* 0xffffffec00447947 */ /* 0x000fea000383ffff */
.L_x_184:
[----:B0-----:R0:W1:Y:S02]  /*94c0*/  SYNCS.PHASECHK.TRANS64.TRYWAIT P0, [R6+URZ], R3 ;  /* 0x00000003060075a7 */ /* 0x001064000800017f */
[----:B-1----:R-:W-:Y:S05]  /*94d0*/  @!P0 NANOSLEEP.SYNCS 0x989680 ;  /* 0x009896800000895d */ /* 0x002fea0003900000 */
[----:B------:R-:W1:Y:S02]  /*94e0*/  @!P0 SYNCS.PHASECHK.TRANS64 P0, [R6+URZ], R3 ;  /* 0x00000003060085a7 */ /* 0x000e64000800007f */
[----:B-1----:R-:W-:Y:S05]  /*94f0*/  @!P0 BRA `(.L_x_184) ;  /* 0xfffffffc00f08947 */ /* 0x002fea000383ffff */
[----:B------:R-:W-:Y:S05]  /*9500*/  BRA `(.L_x_243) ;  /* 0xffffffec00547947 */ /* 0x000fea000383ffff */
.L_x_185:
[----:B-1----:R1:W2:Y:S02]  /*9510*/  SYNCS.PHASECHK.TRANS64.TRYWAIT P0, [R7+URZ], R4 ;  /* 0x00000004070075a7 */ /* 0x0022a4000800017f */
[----:B--2---:R-:W-:Y:S05]  /*9520*/  @!P0 NANOSLEEP.SYNCS 0x989680 ;  /* 0x009896800000895d */ /* 0x004fea0003900000 */
[----:B------:R-:W2:Y:S02]  /*9530*/  @!P0 SYNCS.PHASECHK.TRANS64 P0, [R7+URZ], R4 ;  /* 0x00000004070085a7 */ /* 0x000ea4000800007f */
[----:B--2---:R-:W-:Y:S05]  /*9540*/  @!P0 BRA `(.L_x_185) ;  /* 0xfffffffc00f08947 */ /* 0x004fea000383ffff */
[----:B------:R-:W-:Y:S05]  /*9550*/  BRA `(.L_x_244) ;  /* 0xffffffec005c7947 */ /* 0x000fea000383ffff */
.L_x_245:
[----:B------:R-:W-:-:S00]  /*9560*/  BRA `(.L_x_245) ;  /* 0xfffffffc00fc7947 */ /* 0x000fc0000383ffff */
[----:B------:R-:W-:-:S00]  /*9570*/  NOP ;  /* 0x0000000000007918 */ /* 0x000fc00000000000 */
        /* <DEDUP_REMOVED lines=8> */
.L_x_246:


//--------------------- .nv.global.init           --------------------------
	.section	.nv.global.init,"aw",@progbits
.nv.global.init:
	.type		$str$22,@object
	.size		$str$22,($str$23 - $str$22)
$str$22:
        /*0000*/ 	.byte	0x6b, 0x5f, 0x74, 0x69, 0x6c, 0x65, 0x5f, 0x63, 0x6f, 0x75, 0x6e, 0x74, 0x20, 0x3e, 0x3d, 0x20
        /*0010*/ 	.byte	0x31, 0x00
	.type		$str$23,@object
	.size		$str$23,(__unnamed_1 - $str$23)
$str$23:
        /*0012*/ 	.byte	0x2f, 0x74, 0x6d, 0x70, 0x2f, 0x63, 0x75, 0x74, 0x6c, 0x61, 0x73, 0x73, 0x5f, 0x73, 0x77, 0x65
        /*0022*/ 	.byte	0x65, 0x70, 0x5f, 0x73, 0x72, 0x63, 0x2f, 0x69, 0x6e, 0x63, 0x6c, 0x75, 0x64, 0x65, 0x2f, 0x63
        /*0032*/ 	.byte	0x75, 0x74, 0x6c, 0x61, 0x73, 0x73, 0x2f, 0x67, 0x65, 0x6d, 0x6d, 0x2f, 0x63, 0x6f, 0x6c, 0x6c
        /*0042*/ 	.byte	0x65, 0x63, 0x74, 0x69, 0x76, 0x65, 0x2f, 0x73, 0x6d, 0x39, 0x30, 0x5f, 0x6d, 0x6d, 0x61, 0x5f
        /*0052*/ 	.byte	0x74, 0x6d, 0x61, 0x5f, 0x67, 0x6d, 0x6d, 0x61, 0x5f, 0x73, 0x73, 0x5f, 0x77, 0x61, 0x72, 0x70
        /*0062*/ 	.byte	0x73, 0x70, 0x65, 0x63, 0x69, 0x61, 0x6c, 0x69, 0x7a, 0x65, 0x64, 0x2e, 0x68, 0x70, 0x70, 0x00
	.type		__unnamed_1,@object
	.size		__unnamed_1,(.L_0 - __unnamed_1)
__unnamed_1:
        /*0072*/ 	.byte	0x76, 0x6f, 0x69, 0x64, 0x20, 0x63, 0x75, 0x74, 0x6c, 0x61, 0x73, 0x73, 0x3a, 0x3a, 0x67, 0x65
        /* <DEDUP_REMOVED lines=180> */
        /*0bc2*/ 	.byte	0x64, 0x65, 0x6e, 0x74, 0x69, 0x74, 0x79, 0x5d, 0x00
.L_0:


//--------------------- .nv.shared._ZN7cutlass13device_kernelINS_4gemm6kernel13GemmUniversalIN4cute5tupleIJiiiiEEENS1_10collective13CollectiveMmaINS1_34MainloopSm90TmaGmmaWarpSpecializedILi50ENS5_IJNS4_1CILi2EEENSA_ILi1EEESC_EEENS1_32KernelTmaWarpSpecializedPingpongEEENS5_IJNSA_ILi64EEENSA_ILi80EEENSA_ILi16EEEEEENS_10bfloat16_tENS5_IJlSC_lEEESK_SL_NS4_8TiledMMAINS4_8MMA_AtomIJNS4_4SM904GMMA27MMA_64x16x16_F32BF16BF16_SSILNSP_5MajorE0ELSR_0ELNSP_7ScaleInE1ELSS_1EEEEEENS4_6LayoutINS5_IJSC_SC_SC_EEENS5_IJNSA_ILi0EEESX_SX_EEEEENS5_IJNS4_10UnderscoreES10_S10_EEEEENS4_13SM90_TMA_LOADENS4_14ComposedLayoutINS4_7SwizzleILi1ELi4ELi3EEENS4_18smem_ptr_flag_bitsILi16EEENSV_INS5_IJNSA_ILi8EEESI_EEENS5_IJSI_SC_EEEEEEEvNS4_8identityENS4_23SM90_TMA_LOAD_MULTICASTES1D_vS1E_EENS_8epilogue10collective6detail29Sm90TmaWarpSpecializedAdapterINS1I_15DefaultEpilogueISK_SL_SL_NS1H_6thread17LinearCombinationISK_Li1EffLNS1M_9ScaleType4KindE0ELNS_15FloatRoundStyleE2ESK_EENS1_15EpilogueDefaultEEEEEvvEEEEvNT_6ParamsE --------------------------
	.section	.nv.shared._ZN7cutlass13device_kernelINS_4gemm6kernel13GemmUniversalIN4cute5tupleIJiiiiEEENS1_10collective13CollectiveMmaINS1_34MainloopSm90TmaGmmaWarpSpecializedILi50ENS5_IJNS4_1CILi2EEENSA_ILi1EEESC_EEENS1_32KernelTmaWarpSpecializedPingpongEEENS5_IJNSA_ILi64EEENSA_ILi80EEENSA_ILi16EEEEEENS_10bfloat16_tENS5_IJlSC_lEEESK_SL_NS4_8TiledMMAINS4_8MMA_AtomIJNS4_4SM904GMMA27MMA_64x16x16_F32BF16BF16_SSILNSP_5MajorE0ELSR_0ELNSP_7ScaleInE1ELSS_1EEEEEENS4_6LayoutINS5_IJSC_SC_SC_EEENS5_IJNSA_ILi0EEESX_SX_EEEEENS5_IJNS4_10UnderscoreES10_S10_EEEEENS4_13SM90_TMA_LOADENS4_14ComposedLayoutINS4_7SwizzleILi1ELi4ELi3EEENS4_18smem_ptr_flag_bitsILi16EEENSV_INS5_IJNSA_ILi8EEESI_EEENS5_IJSI_SC_EEEEEEEvNS4_8identityENS4_23SM90_TMA_LOAD_MULTICASTES1D_vS1E_EENS_8epilogue10collective6detail29Sm90TmaWarpSpecializedAdapterINS1I_15DefaultEpilogueISK_SL_SL_NS1H_6thread17LinearCombinationISK_Li1EffLNS1M_9ScaleType4KindE0ELNS_15FloatRoundStyleE2ESK_EENS1_15EpilogueDefaultEEEEEvvEEEEvNT_6ParamsE,"aw",@nobits
	.sectionflags	@""
	.align	16
	.zero		1024


//--------------------- .nv.shared.reserved.0     --------------------------
	.section	.nv.shared.reserved.0,"aw",@nobits
	.weak		__nv_reservedSMEM_offset_0_alias
	.size		__nv_reservedSMEM_offset_0_alias, 0, 0
	.other		__nv_reservedSMEM_offset_0_alias,@"STO_CUDA_RESERVED_SHARED STV_DEFAULT"
__nv_reservedSMEM_offset_0_alias:
	.zero		0


//--------------------- .nv.global                --------------------------
	.section	.nv.global,"aw",@nobits
.nv.global:
	.type		_ZN40_INTERNAL_4da0daca_4_k_cu_54d1b12c_139174cute1_E,@object
	.size		_ZN40_INTERNAL_4da0daca_4_k_cu_54d1b12c_139174cute1_E,(_ZN40_INTERNAL_4da0daca_4_k_cu_54d1b12c_139174cuda3std3__45__cpo6cbeginE - _ZN40_INTERNAL_4da0daca_4_k_cu_54d1b12c_139174cute1_E)
_ZN40_INTERNAL_4da0daca_4_k_cu_54d1b12c_139174cute1_E:
	.zero		1
	.type		_ZN40_INTERNAL_4da0daca_4_k_cu_54d1b12c_139174cuda3std3__45__cpo6cbeginE,@object
	.size		_ZN40_INTERNAL_4da0daca_4_k_cu_54d1b12c_139174cuda3std3__45__cpo6cbeginE,(_ZN40_INTERNAL_4da0daca_4_k_cu_54d1b12c_139174cuda3std3__48in_placeE - _ZN40_INTERNAL_4da0daca_4_k_cu_54d1b12c_139174cuda3std3__45__cpo6cbeginE)
_ZN40_INTERNAL_4da0daca_4_k_cu_54d1b12c_139174cuda3std3__45__cpo6cbeginE:
	.zero		1
	.type		_ZN40_INTERNAL_4da0daca_4_k_cu_54d1b12c_139174cuda3std3__48in_placeE,@object
	.size		_ZN40_INTERNAL_4da0daca_4_k_cu_54d1b12c_139174cuda3std3__48in_placeE,(_ZN40_INTERNAL_4da0daca_4_k_cu_54d1b12c_139174cuda3std6ranges3__45__cpo9iter_moveE - _ZN40_INTERNAL_4da0daca_4_k_cu_54d1b12c_139174cuda3std3__48in_placeE)
_ZN40_INTERNAL_4da0daca_4_k_cu_54d1b12c_139174cuda3std3__48in_placeE:
	.zero		1
	.type		_ZN40_INTERNAL_4da0daca_4_k_cu_54d1b12c_139174cuda3std6ranges3__45__cpo9iter_moveE,@object
	.size		_ZN40_INTERNAL_4da0daca_4_k_cu_54d1b12c_139174cuda3std6ranges3__45__cpo9iter_moveE,(_ZN40_INTERNAL_4da0daca_4_k_cu_54d1b12c_139174cuda3std3__45__cpo5beginE - _ZN40_INTERNAL_4da0daca_4_k_cu_54d1b12c_139174cuda3std6ranges3__45__cpo9iter_moveE)
_ZN40_INTERNAL_4da0daca_4_k_cu_54d1b12c_139174cuda3std6ranges3__45__cpo9iter_moveE:
	.zero		1
	.type		_ZN40_INTERNAL_4da0daca_4_k_cu_54d1b12c_139174cuda3std3__45__cpo5beginE,@object
	.size		_ZN40_INTERNAL_4da0daca_4_k_cu_54d1b12c_139174cuda3std3__45__cpo5beginE,(_ZN40_INTERNAL_4da0daca_4_k_cu_54d1b12c_139174cuda3std3__442_GLOBAL__N__4da0daca_4_k_cu_54d1b12c_139176ignoreE - _ZN40_INTERNAL_4da0daca_4_k_cu_54d1b12c_139174cuda3std3__45__cpo5beginE)
_ZN40_INTERNAL_4da0daca_4_k_cu_54d1b12c_139174cuda3std3__45__cpo5beginE:
	.zero		1
	.type		_ZN40_INTERNAL_4da0daca_4_k_cu_54d1b12c_139174cuda3std3__442_GLOBAL__N__4da0daca_4_k_cu_54d1b12c_139176ignoreE,@object
	.size		_ZN40_INTERNAL_4da0daca_4_k_cu_54d1b12c_139174cuda3std3__442_GLOBAL__N__4da0daca_4_k_cu_54d1b12c_139176ignoreE,(_ZN40_INTERNAL_4da0daca_4_k_cu_54d1b12c_139174cute7productE - _ZN40_INTERNAL_4da0daca_4_k_cu_54d1b12c_139174cuda3std3__442_GLOBAL__N__4da0daca_4_k_cu_54d1b12c_139176ignoreE)
_ZN40_INTERNAL_4da0daca_4_k_cu_54d1b12c_139174cuda3std3__442_GLOBAL__N__4da0daca_4_k_cu_54d1b12c_139176ignoreE:
	.zero		1
	.type		_ZN40_INTERNAL_4da0daca_4_k_cu_54d1b12c_139174cute7productE,@object
	.size		_ZN40_INTERNAL_4da0daca_4_k_cu_54d1b12c_139174cute7productE,(_ZN40_INTERNAL_4da0daca_4_k_cu_54d1b12c_139174cuda3std3__45__cpo3endE - _ZN40_INTERNAL_4da0daca_4_k_cu_54d1b12c_139174cute7productE)
_ZN40_INTERNAL_4da0daca_4_k_cu_54d1b12c_139174cute7productE:
	.zero		1
	.type		_ZN40_INTERNAL_4da0daca_4_k_cu_54d1b12c_139174cuda3std3__45__cpo3endE,@object
	.size		_ZN40_INTERNAL_4da0daca_4_k_cu_54d1b12c_139174cuda3std3__45__cpo3endE,(_ZN40_INTERNAL_4da0daca_4_k_cu_54d1b12c_139174cuda3std3__419piecewise_constructE - _ZN40_INTERNAL_4da0daca_4_k_cu_54d1b12c_139174cuda3std3__45__cpo3endE)
_ZN40_INTERNAL_4da0daca_4_k_cu_54d1b12c_139174cuda3std3__45__cpo3endE:
	.zero		1
	.type		_ZN40_INTERNAL_4da0daca_4_k_cu_54d1b12c_139174cuda3std3__419piecewise_constructE,@object
	.size		_ZN40_INTERNAL_4da0daca_4_k_cu_54d1b12c_139174cuda3std3__419piecewise_constructE,(_ZN40_INTERNAL_4da0daca_4_k_cu_54d1b12c_139174cuda3std3__45__cpo4cendE - _ZN40_INTERNAL_4da0daca_4_k_cu_54d1b12c_139174cuda3std3__419piecewise_constructE)
_ZN40_INTERNAL_4da0daca_4_k_cu_54d1b12c_139174cuda3std3__419piecewise_constructE:
	.zero		1
	.type		_ZN40_INTERNAL_4da0daca_4_k_cu_54d1b12c_139174cuda3std3__45__cpo4cendE,@object
	.size		_ZN40_INTERNAL_4da0daca_4_k_cu_54d1b12c_139174cuda3std3__45__cpo4cendE,(_ZN40_INTERNAL_4da0daca_4_k_cu_54d1b12c_139174cuda3std6ranges3__45__cpo4swapE - _ZN40_INTERNAL_4da0daca_4_k_cu_54d1b12c_139174cuda3std3__45__cpo4cendE)
_ZN40_INTERNAL_4da0daca_4_k_cu_54d1b12c_139174cuda3std3__45__cpo4cendE:
	.zero		1
	.type		_ZN40_INTERNAL_4da0daca_4_k_cu_54d1b12c_139174cuda3std6ranges3__45__cpo4swapE,@object
	.size		_ZN40_INTERNAL_4da0daca_4_k_cu_54d1b12c_139174cuda3std6ranges3__45__cpo4swapE,(.L_8 - _ZN40_INTERNAL_4da0daca_4_k_cu_54d1b12c_139174cuda3std6ranges3__45__cpo4swapE)
_ZN40_INTERNAL_4da0daca_4_k_cu_54d1b12c_139174cuda3std6ranges3__45__cpo4swapE:
	.zero		1
.L_8:


//--------------------- .nv.constant0._ZN7cutlass13device_kernelINS_4gemm6kernel13GemmUniversalIN4cute5tupleIJiiiiEEENS1_10collective13CollectiveMmaINS1_34MainloopSm90TmaGmmaWarpSpecializedILi50ENS5_IJNS4_1CILi2EEENSA_ILi1EEESC_EEENS1_32KernelTmaWarpSpecializedPingpongEEENS5_IJNSA_ILi64EEENSA_ILi80EEENSA_ILi16EEEEEENS_10bfloat16_tENS5_IJlSC_lEEESK_SL_NS4_8TiledMMAINS4_8MMA_AtomIJNS4_4SM904GMMA27MMA_64x16x16_F32BF16BF16_SSILNSP_5MajorE0ELSR_0ELNSP_7ScaleInE1ELSS_1EEEEEENS4_6LayoutINS5_IJSC_SC_SC_EEENS5_IJNSA_ILi0EEESX_SX_EEEEENS5_IJNS4_10UnderscoreES10_S10_EEEEENS4_13SM90_TMA_LOADENS4_14ComposedLayoutINS4_7SwizzleILi1ELi4ELi3EEENS4_18smem_ptr_flag_bitsILi16EEENSV_INS5_IJNSA_ILi8EEESI_EEENS5_IJSI_SC_EEEEEEEvNS4_8identityENS4_23SM90_TMA_LOAD_MULTICASTES1D_vS1E_EENS_8epilogue10collective6detail29Sm90TmaWarpSpecializedAdapterINS1I_15DefaultEpilogueISK_SL_SL_NS1H_6thread17LinearCombinationISK_Li1EffLNS1M_9ScaleType4KindE0ELNS_15FloatRoundStyleE2ESK_EENS1_15EpilogueDefaultEEEEEvvEEEEvNT_6ParamsE --------------------------
	.section	.nv.constant0._ZN7cutlass13device_kernelINS_4gemm6kernel13GemmUniversalIN4cute5tupleIJiiiiEEENS1_10collective13CollectiveMmaINS1_34MainloopSm90TmaGmmaWarpSpecializedILi50ENS5_IJNS4_1CILi2EEENSA_ILi1EEESC_EEENS1_32KernelTmaWarpSpecializedPingpongEEENS5_IJNSA_ILi64EEENSA_ILi80EEENSA_ILi16EEEEEENS_10bfloat16_tENS5_IJlSC_lEEESK_SL_NS4_8TiledMMAINS4_8MMA_AtomIJNS4_4SM904GMMA27MMA_64x16x16_F32BF16BF16_SSILNSP_5MajorE0ELSR_0ELNSP_7ScaleInE1ELSS_1EEEEEENS4_6LayoutINS5_IJSC_SC_SC_EEENS5_IJNSA_ILi0EEESX_SX_EEEEENS5_IJNS4_10UnderscoreES10_S10_EEEEENS4_13SM90_TMA_LOADENS4_14ComposedLayoutINS4_7SwizzleILi1ELi4ELi3EEENS4_18smem_ptr_flag_bitsILi16EEENSV_INS5_IJNSA_ILi8EEESI_EEENS5_IJSI_SC_EEEEEEEvNS4_8identityENS4_23SM90_TMA_LOAD_MULTICASTES1D_vS1E_EENS_8epilogue10collective6detail29Sm90TmaWarpSpecializedAdapterINS1I_15DefaultEpilogueISK_SL_SL_NS1H_6thread17LinearCombinationISK_Li1EffLNS1M_9ScaleType4KindE0ELNS_15FloatRoundStyleE2ESK_EENS1_15EpilogueDefaultEEEEEvvEEEEvNT_6ParamsE,"a",@progbits
	.sectionflags	@""
	.align	4
.nv.constant0._ZN7cutlass13device_kernelINS_4gemm6kernel13GemmUniversalIN4cute5tupleIJiiiiEEENS1_10collective13CollectiveMmaINS1_34MainloopSm90TmaGmmaWarpSpecializedILi50ENS5_IJNS4_1CILi2EEENSA_ILi1EEESC_EEENS1_32KernelTmaWarpSpecializedPingpongEEENS5_IJNSA_ILi64EEENSA_ILi80EEENSA_ILi16EEEEEENS_10bfloat16_tENS5_IJlSC_lEEESK_SL_NS4_8TiledMMAINS4_8MMA_AtomIJNS4_4SM904GMMA27MMA_64x16x16_F32BF16BF16_SSILNSP_5MajorE0ELSR_0ELNSP_7ScaleInE1ELSS_1EEEEEENS4_6LayoutINS5_IJSC_SC_SC_EEENS5_IJNSA_ILi0EEESX_SX_EEEEENS5_IJNS4_10UnderscoreES10_S10_EEEEENS4_13SM90_TMA_LOADENS4_14ComposedLayoutINS4_7SwizzleILi1ELi4ELi3EEENS4_18smem_ptr_flag_bitsILi16EEENSV_INS5_IJNSA_ILi8EEESI_EEENS5_IJSI_SC_EEEEEEEvNS4_8identityENS4_23SM90_TMA_LOAD_MULTICASTES1D_vS1E_EENS_8epilogue10collective6detail29Sm90TmaWarpSpecializedAdapterINS1I_15DefaultEpilogueISK_SL_SL_NS1H_6thread17LinearCombinationISK_Li1EffLNS1M_9ScaleType4KindE0ELNS_15FloatRoundStyleE2ESK_EENS1_15EpilogueDefaultEEEEEvvEEEEvNT_6ParamsE:
	.zero		1664


//--------------------- SYMBOLS --------------------------

	.type		.nv.reservedSmem.offset0,@object
	.size		.nv.reservedSmem.offset0,0x4
	.type		__assertfail,@function
